	.target	sm_90a

	.elftype	@"ET_EXEC"


//--------------------- .note.nv.tkinfo           --------------------------
	.section	.note.nv.tkinfo,"",@"SHT_NOTE"
	.sectionflags	@"SHF_NOTE_NV_TKINFO"
	.tkinfo
        /*0018*/ 	.word	0x00000002
        /*0030*/ 	.string	""
        /*0030*/ 	.string	"ptxas"
        /*0030*/ 	.string	"Cuda compilation tools, release 13.0, V13.0.88"
        /*0030*/ 	.string	"Build cuda_13.0.r13.0/compiler.36424714_0"
        /*0030*/ 	.string	"-arch sm_90a -m 64 "



//--------------------- .note.nv.cuinfo           --------------------------
	.section	.note.nv.cuinfo,"",@"SHT_NOTE"
	.sectionflags	@"SHF_NOTE_NV_CUINFO"
        /*0018*/ 	.short	0x0002
        /*001a*/ 	.short	0x005a
        /*001c*/ 	.short	0x0082
	.zero		2


//--------------------- .nv.info                  --------------------------
	.section	.nv.info,"",@"SHT_CUDA_INFO"
	.align	4


	//----- nvinfo : EIATTR_REGCOUNT
	.align		4
        /*0000*/ 	.byte	0x04, 0x2f
        /*0002*/ 	.short	(.L_12 - .L_11)
	.align		4
.L_11:
        /*0004*/ 	.word	index@(_ZN7cutlass13device_kernelINS_4gemm6kernel13GemmUniversalIN4cute5tupleIJiiiiEEENS1_10collective13CollectiveMmaINS1_37MainloopSm90TmaGmmaWarpSpecializedFP8ILi3ENS5_IJNS4_1CILi1EEESB_SB_EEENS1_35KernelTmaWarpSpecializedCooperativeEEENS5_IJNSA_ILi256EEENSA_ILi8EEESF_EEENS_12float_e4m3_tENS5_IJlSB_lEEESI_SJ_NS4_8TiledMMAINS4_8MMA_AtomIJNS4_4SM904GMMA29MMA_64x8x32_F32E4M3E4M3_SS_TNILNSN_7ScaleInE1ELSP_1EEEEEENS4_6LayoutINS5_IJNSA_ILi2EEESB_SB_EEENS5_IJSB_NSA_ILi0EEESV_EEEEENS5_IJNS4_10UnderscoreESY_SY_EEEEENS4_13SM90_TMA_LOADENS4_14ComposedLayoutINS4_7SwizzleILi3ELi4ELi3EEENS4_18smem_ptr_flag_bitsILi8EEENSS_INS5_IJSG_NSA_ILi128EEEEEENS5_IJS17_SB_EEEEEEEvNS4_8identityES11_S1B_vS1C_EENS_8epilogue10collective6detail29Sm90TmaWarpSpecializedAdapterINS1F_15DefaultEpilogueISI_SJ_SJ_NS1E_6thread17LinearCombinationISI_Li1EffLNS1J_9ScaleType4KindE0ELNS_15FloatRoundStyleE2ESI_EENS1_15EpilogueDefaultEEEEEvvEEEEvNT_6ParamsE)
        /*0008*/ 	.word	0x000000a8


	//----- nvinfo : EIATTR_FRAME_SIZE
	.align		4
.L_12:
        /*000c*/ 	.byte	0x04, 0x11
        /*000e*/ 	.short	(.L_14 - .L_13)
	.align		4
.L_13:
        /*0010*/ 	.word	index@(_ZN7cutlass13device_kernelINS_4gemm6kernel13GemmUniversalIN4cute5tupleIJiiiiEEENS1_10collective13CollectiveMmaINS1_37MainloopSm90TmaGmmaWarpSpecializedFP8ILi3ENS5_IJNS4_1CILi1EEESB_SB_EEENS1_35KernelTmaWarpSpecializedCooperativeEEENS5_IJNSA_ILi256EEENSA_ILi8EEESF_EEENS_12float_e4m3_tENS5_IJlSB_lEEESI_SJ_NS4_8TiledMMAINS4_8MMA_AtomIJNS4_4SM904GMMA29MMA_64x8x32_F32E4M3E4M3_SS_TNILNSN_7ScaleInE1ELSP_1EEEEEENS4_6LayoutINS5_IJNSA_ILi2EEESB_SB_EEENS5_IJSB_NSA_ILi0EEESV_EEEEENS5_IJNS4_10UnderscoreESY_SY_EEEEENS4_13SM90_TMA_LOADENS4_14ComposedLayoutINS4_7SwizzleILi3ELi4ELi3EEENS4_18smem_ptr_flag_bitsILi8EEENSS_INS5_IJSG_NSA_ILi128EEEEEENS5_IJS17_SB_EEEEEEEvNS4_8identityES11_S1B_vS1C_EENS_8epilogue10collective6detail29Sm90TmaWarpSpecializedAdapterINS1F_15DefaultEpilogueISI_SJ_SJ_NS1E_6thread17LinearCombinationISI_Li1EffLNS1J_9ScaleType4KindE0ELNS_15FloatRoundStyleE2ESI_EENS1_15EpilogueDefaultEEEEEvvEEEEvNT_6ParamsE)
        /*0014*/ 	.word	0x00000000


	//----- nvinfo : EIATTR_MIN_STACK_SIZE
	.align		4
.L_14:
        /*0018*/ 	.byte	0x04, 0x12
        /*001a*/ 	.short	(.L_16 - .L_15)
	.align		4
.L_15:
        /*001c*/ 	.word	index@(_ZN7cutlass13device_kernelINS_4gemm6kernel13GemmUniversalIN4cute5tupleIJiiiiEEENS1_10collective13CollectiveMmaINS1_37MainloopSm90TmaGmmaWarpSpecializedFP8ILi3ENS5_IJNS4_1CILi1EEESB_SB_EEENS1_35KernelTmaWarpSpecializedCooperativeEEENS5_IJNSA_ILi256EEENSA_ILi8EEESF_EEENS_12float_e4m3_tENS5_IJlSB_lEEESI_SJ_NS4_8TiledMMAINS4_8MMA_AtomIJNS4_4SM904GMMA29MMA_64x8x32_F32E4M3E4M3_SS_TNILNSN_7ScaleInE1ELSP_1EEEEEENS4_6LayoutINS5_IJNSA_ILi2EEESB_SB_EEENS5_IJSB_NSA_ILi0EEESV_EEEEENS5_IJNS4_10UnderscoreESY_SY_EEEEENS4_13SM90_TMA_LOADENS4_14ComposedLayoutINS4_7SwizzleILi3ELi4ELi3EEENS4_18smem_ptr_flag_bitsILi8EEENSS_INS5_IJSG_NSA_ILi128EEEEEENS5_IJS17_SB_EEEEEEEvNS4_8identityES11_S1B_vS1C_EENS_8epilogue10collective6detail29Sm90TmaWarpSpecializedAdapterINS1F_15DefaultEpilogueISI_SJ_SJ_NS1E_6thread17LinearCombinationISI_Li1EffLNS1J_9ScaleType4KindE0ELNS_15FloatRoundStyleE2ESI_EENS1_15EpilogueDefaultEEEEEvvEEEEvNT_6ParamsE)
        /*0020*/ 	.word	0x00000000
.L_16:


//--------------------- .nv.compat                --------------------------
	.section	.nv.compat,"",@"SHT_CUDA_COMPAT_INFO"
	.align	4
        /*0000*/ 	.byte	0x02, 0x09, 0x01, 0x00, 0x02, 0x02, 0x04, 0x00, 0x02, 0x05, 0x05, 0x00, 0x03, 0x07, 0x01, 0x01
        /*0010*/ 	.byte	0x02, 0x03, 0x01, 0x00, 0x02, 0x06, 0x01, 0x00, 0x04, 0x0b, 0x08, 0x00, 0x00, 0x00, 0x00, 0x00
        /*0020*/ 	.byte	0x00, 0x00, 0x00, 0x00


//--------------------- .nv.info._ZN7cutlass13device_kernelINS_4gemm6kernel13GemmUniversalIN4cute5tupleIJiiiiEEENS1_10collective13CollectiveMmaINS1_37MainloopSm90TmaGmmaWarpSpecializedFP8ILi3ENS5_IJNS4_1CILi1EEESB_SB_EEENS1_35KernelTmaWarpSpecializedCooperativeEEENS5_IJNSA_ILi256EEENSA_ILi8EEESF_EEENS_12float_e4m3_tENS5_IJlSB_lEEESI_SJ_NS4_8TiledMMAINS4_8MMA_AtomIJNS4_4SM904GMMA29MMA_64x8x32_F32E4M3E4M3_SS_TNILNSN_7ScaleInE1ELSP_1EEEEEENS4_6LayoutINS5_IJNSA_ILi2EEESB_SB_EEENS5_IJSB_NSA_ILi0EEESV_EEEEENS5_IJNS4_10UnderscoreESY_SY_EEEEENS4_13SM90_TMA_LOADENS4_14ComposedLayoutINS4_7SwizzleILi3ELi4ELi3EEENS4_18smem_ptr_flag_bitsILi8EEENSS_INS5_IJSG_NSA_ILi128EEEEEENS5_IJS17_SB_EEEEEEEvNS4_8identityES11_S1B_vS1C_EENS_8epilogue10collective6detail29Sm90TmaWarpSpecializedAdapterINS1F_15DefaultEpilogueISI_SJ_SJ_NS1E_6thread17LinearCombinationISI_Li1EffLNS1J_9ScaleType4KindE0ELNS_15FloatRoundStyleE2ESI_EENS1_15EpilogueDefaultEEEEEvvEEEEvNT_6ParamsE --------------------------
	.section	.nv.info._ZN7cutlass13device_kernelINS_4gemm6kernel13GemmUniversalIN4cute5tupleIJiiiiEEENS1_10collective13CollectiveMmaINS1_37MainloopSm90TmaGmmaWarpSpecializedFP8ILi3ENS5_IJNS4_1CILi1EEESB_SB_EEENS1_35KernelTmaWarpSpecializedCooperativeEEENS5_IJNSA_ILi256EEENSA_ILi8EEESF_EEENS_12float_e4m3_tENS5_IJlSB_lEEESI_SJ_NS4_8TiledMMAINS4_8MMA_AtomIJNS4_4SM904GMMA29MMA_64x8x32_F32E4M3E4M3_SS_TNILNSN_7ScaleInE1ELSP_1EEEEEENS4_6LayoutINS5_IJNSA_ILi2EEESB_SB_EEENS5_IJSB_NSA_ILi0EEESV_EEEEENS5_IJNS4_10UnderscoreESY_SY_EEEEENS4_13SM90_TMA_LOADENS4_14ComposedLayoutINS4_7SwizzleILi3ELi4ELi3EEENS4_18smem_ptr_flag_bitsILi8EEENSS_INS5_IJSG_NSA_ILi128EEEEEENS5_IJS17_SB_EEEEEEEvNS4_8identityES11_S1B_vS1C_EENS_8epilogue10collective6detail29Sm90TmaWarpSpecializedAdapterINS1F_15DefaultEpilogueISI_SJ_SJ_NS1E_6thread17LinearCombinationISI_Li1EffLNS1J_9ScaleType4KindE0ELNS_15FloatRoundStyleE2ESI_EENS1_15EpilogueDefaultEEEEEvvEEEEvNT_6ParamsE,"",@"SHT_CUDA_INFO"
	.sectionflags	@""
	.align	4


	//----- nvinfo : EIATTR_CUDA_API_VERSION
	.align		4
        /*0000*/ 	.byte	0x04, 0x37
        /*0002*/ 	.short	(.L_18 - .L_17)
.L_17:
        /*0004*/ 	.word	0x00000082


	//----- nvinfo : EIATTR_KPARAM_INFO
	.align		4
.L_18:
        /*0008*/ 	.byte	0x04, 0x17
        /*000a*/ 	.short	(.L_20 - .L_19)
.L_19:
        /*000c*/ 	.word	0x00000000
        /*0010*/ 	.short	0x0000
        /*0012*/ 	.short	0x0070
        /*0014*/ 	.byte	0x00, 0xf0, 0x01, 0x10


	//----- nvinfo : EIATTR_SPARSE_MMA_MASK
	.align		4
.L_20:
        /*0018*/ 	.byte	0x03, 0x50
        /*001a*/ 	.short	0x0000


	//----- nvinfo : EIATTR_MAXREG_COUNT
	.align		4
        /*001c*/ 	.byte	0x03, 0x1b
        /*001e*/ 	.short	0x00a8


	//----- nvinfo : EIATTR_NUM_BARRIERS
	.align		4
        /*0020*/ 	.byte	0x02, 0x4c
        /*0022*/ 	.byte	0x01
	.zero		1


	//----- nvinfo : EIATTR_MERCURY_ISA_VERSION
	.align		4
        /*0024*/ 	.byte	0x03, 0x5f
        /*0026*/ 	.short	0x0101


	//----- nvinfo : EIATTR_INT_WARP_WIDE_INSTR_OFFSETS
	.align		4
        /*0028*/ 	.byte	0x04, 0x31
        /*002a*/ 	.short	(.L_22 - .L_21)


	//   ....[0]....
.L_21:
        /*002c*/ 	.word	0x00000380


	//   ....[1]....
        /*0030*/ 	.word	0x00000390


	//   ....[2]....
        /*0034*/ 	.word	0x000004b0


	//----- nvinfo : EIATTR_COOP_GROUP_MASK_REGIDS
	.align		4
.L_22:
        /*0038*/ 	.byte	0x04, 0x29
        /*003a*/ 	.short	(.L_24 - .L_23)


	//   ....[0]....
.L_23:
        /*003c*/ 	.word	0xffffffff


	//   ....[1]....
        /*0040*/ 	.word	0xffffffff


	//   ....[2]....
        /*0044*/ 	.word	0xffffffff


	//   ....[3]....
        /*0048*/ 	.word	0xffffffff


	//   ....[4]....
        /*004c*/ 	.word	0xffffffff


	//----- nvinfo : EIATTR_COOP_GROUP_INSTR_OFFSETS
	.align		4
.L_24:
        /*0050*/ 	.byte	0x04, 0x28
        /*0052*/ 	.short	(.L_26 - .L_25)


	//   ....[0]....
.L_25:
        /*0054*/ 	.word	0x00000060


	//   ....[1]....
        /*0058*/ 	.word	0x00000070


	//   ....[2]....
        /*005c*/ 	.word	0x00000130


	//   ....[3]....
        /*0060*/ 	.word	0x000002a0


	//   ....[4]....
        /*0064*/ 	.word	0x000010b0


	//----- nvinfo : EIATTR_REG_RECONFIG
	.align		4
.L_26:
        /*0068*/ 	.byte	0x01, 0x54
	.zero		2


	//----- nvinfo : EIATTR_MBARRIER_INSTR_OFFSETS
	.align		4
        /*006c*/ 	.byte	0x04, 0x39
        /*006e*/ 	.short	(.L_28 - .L_27)


	//   ....[0]....
.L_27:
        /*0070*/ 	.word	0x00000230
        /*0074*/ 	.word	0x000000ff
        /*0078*/ 	.word	0x00000000
        /*007c*/ 	.short	0x0100
        /*007e*/ 	.byte	0x08
	.zero		1


	//   ....[1]....
        /*0080*/ 	.word	0x00000240
        /*0084*/ 	.word	0x000000ff
        /*0088*/ 	.word	0x00000018
        /*008c*/ 	.short	0x0100
        /*008e*/ 	.byte	0x08
	.zero		1


	//   ....[2]....
        /*0090*/ 	.word	0x00000250
        /*0094*/ 	.word	0x000000ff
        /*0098*/ 	.word	0x00000008
        /*009c*/ 	.short	0x0100
        /*009e*/ 	.byte	0x08
	.zero		1


	//   ....[3]....
        /*00a0*/ 	.word	0x00000260
        /*00a4*/ 	.word	0x000000ff
        /*00a8*/ 	.word	0x00000020
        /*00ac*/ 	.short	0x0100
        /*00ae*/ 	.byte	0x08
	.zero		1


	//   ....[4]....
        /*00b0*/ 	.word	0x00000270
        /*00b4*/ 	.word	0x000000ff
        /*00b8*/ 	.word	0x00000010
        /*00bc*/ 	.short	0x0100
        /*00be*/ 	.byte	0x08
	.zero		1


	//   ....[5]....
        /*00c0*/ 	.word	0x00000280
        /*00c4*/ 	.word	0x000000ff
        /*00c8*/ 	.word	0x00000028
        /*00cc*/ 	.short	0x0100
        /*00ce*/ 	.byte	0x08
	.zero		1


	//   ....[6]....
        /*00d0*/ 	.word	0x00000530
        /*00d4*/ 	.word	0x000000ff
        /*00d8*/ 	.word	0x00000040
        /*00dc*/ 	.short	0x0100
        /*00de*/ 	.byte	0x08
	.zero		1


	//   ....[7]....
        /*00e0*/ 	.word	0x00000590
        /*00e4*/ 	.word	0x000000ff
        /*00e8*/ 	.word	0x00000048
        /*00ec*/ 	.short	0x0100
        /*00ee*/ 	.byte	0x08
	.zero		1


	//   ....[8]....
        /*00f0*/ 	.word	0x000012f0
        /*00f4*/ 	.word	0x000000ff
        /*00f8*/ 	.word	0x00000000
        /*00fc*/ 	.short	0x010a
        /*00fe*/ 	.byte	0x06
	.zero		1


	//   ....[9]....
        /*0100*/ 	.word	0x00001330
        /*0104*/ 	.word	0x000000ff
        /*0108*/ 	.word	0x00000000
        /*010c*/ 	.short	0x010a
        /*010e*/ 	.byte	0x06
	.zero		1


	//   ....[10]....
        /*0110*/ 	.word	0x00001ae0
        /*0114*/ 	.word	0x000000ff
        /*0118*/ 	.word	0x00000000
        /*011c*/ 	.short	0x010a
        /*011e*/ 	.byte	0x11
	.zero		1


	//   ....[11]....
        /*0120*/ 	.word	0x00001b20
        /*0124*/ 	.word	0x000000ff
        /*0128*/ 	.word	0x00000000
        /*012c*/ 	.short	0x010a
        /*012e*/ 	.byte	0x11
	.zero		1


	//   ....[12]....
        /*0130*/ 	.word	0x000021e0
        /*0134*/ 	.word	0x000000ff
        /*0138*/ 	.word	0x00000000
        /*013c*/ 	.short	0x0101
        /*013e*/ 	.byte	0x10
	.zero		1


	//   ....[13]....
        /*0140*/ 	.word	0x00002490
        /*0144*/ 	.word	0x000000ff
        /*0148*/ 	.word	0x00000000
        /*014c*/ 	.short	0x0101
        /*014e*/ 	.byte	0x06
	.zero		1


	//   ....[14]....
        /*0150*/ 	.word	0x00004290
        /*0154*/ 	.word	0x00000014
        /*0158*/ 	.word	0x00000018
        /*015c*/ 	.short	0x010a
        /*015e*/ 	.byte	0x3f
	.zero		1


	//   ....[15]....
        /*0160*/ 	.word	0x000046e0
        /*0164*/ 	.word	0x00000005
        /*0168*/ 	.word	0x00000048
        /*016c*/ 	.short	0x0101
        /*016e*/ 	.byte	0x3f
	.zero		1


	//   ....[16]....
        /*0170*/ 	.word	0x00004e20
        /*0174*/ 	.word	0x00000007
        /*0178*/ 	.word	0x00000000
        /*017c*/ 	.short	0x010a
        /*017e*/ 	.byte	0x3f
	.zero		1


	//   ....[17]....
        /*0180*/ 	.word	0x00004ea0
        /*0184*/ 	.word	0x00000006
        /*0188*/ 	.word	0x00000000
        /*018c*/ 	.short	0x010a
        /*018e*/ 	.byte	0x3f
	.zero		1


	//   ....[18]....
        /*0190*/ 	.word	0x00004f30
        /*0194*/ 	.word	0x00000003
        /*0198*/ 	.word	0x00000000
        /*019c*/ 	.short	0x010a
        /*019e*/ 	.byte	0x3f
	.zero		1


	//   ....[19]....
        /*01a0*/ 	.word	0x00004fa0
        /*01a4*/ 	.word	0x00000005
        /*01a8*/ 	.word	0x00000000
        /*01ac*/ 	.short	0x010a
        /*01ae*/ 	.byte	0x3f
	.zero		1


	//   ....[20]....
        /*01b0*/ 	.word	0x00005000
        /*01b4*/ 	.word	0x0000000a
        /*01b8*/ 	.word	0x00000000
        /*01bc*/ 	.short	0x010a
        /*01be*/ 	.byte	0x3f
	.zero		1


	//   ....[21]....
        /*01c0*/ 	.word	0x000050d0
        /*01c4*/ 	.word	0x00000014
        /*01c8*/ 	.word	0x00000018
        /*01cc*/ 	.short	0x010a
        /*01ce*/ 	.byte	0x3f
	.zero		1


	//   ....[22]....
        /*01d0*/ 	.word	0x000051b0
        /*01d4*/ 	.word	0x00000007
        /*01d8*/ 	.word	0x00000000
        /*01dc*/ 	.short	0x010a
        /*01de*/ 	.byte	0x3f
	.zero		1


	//   ....[23]....
        /*01e0*/ 	.word	0x00005200
        /*01e4*/ 	.word	0x00000006
        /*01e8*/ 	.word	0x00000000
        /*01ec*/ 	.short	0x010a
        /*01ee*/ 	.byte	0x3f
	.zero		1


	//----- nvinfo : EIATTR_NUM_MBARRIERS
	.align		4
.L_28:
        /*01f0*/ 	.byte	0x03, 0x38
        /*01f2*/ 	.short	0x0008


	//----- nvinfo : EIATTR_EXIT_INSTR_OFFSETS
	.align		4
        /*01f4*/ 	.byte	0x04, 0x1c
        /*01f6*/ 	.short	(.L_30 - .L_29)


	//   ....[0]....
.L_29:
        /*01f8*/ 	.word	0x00000630


	//   ....[1]....
        /*01fc*/ 	.word	0x00000ed0


	//   ....[2]....
        /*0200*/ 	.word	0x00003980


	//   ....[3]....
        /*0204*/ 	.word	0x00003fa0


	//   ....[4]....
        /*0208*/ 	.word	0x00004f80


	//----- nvinfo : EIATTR_MAX_THREADS
	.align		4
.L_30:
        /*020c*/ 	.byte	0x04, 0x05
        /*020e*/ 	.short	(.L_32 - .L_31)
.L_31:
        /*0210*/ 	.word	0x00000180
        /*0214*/ 	.word	0x00000001
        /*0218*/ 	.word	0x00000001


	//----- nvinfo : EIATTR_CRS_STACK_SIZE
	.align		4
.L_32:
        /*021c*/ 	.byte	0x04, 0x1e
        /*021e*/ 	.short	(.L_34 - .L_33)
.L_33:
        /*0220*/ 	.word	0x00000000


	//----- nvinfo : EIATTR_CBANK_PARAM_SIZE
	.align		4
.L_34:
        /*0224*/ 	.byte	0x03, 0x19
        /*0226*/ 	.short	0x0470


	//----- nvinfo : EIATTR_PARAM_CBANK
	.align		4
        /*0228*/ 	.byte	0x04, 0x0a
        /*022a*/ 	.short	(.L_36 - .L_35)
	.align		4
.L_35:
        /*022c*/ 	.word	index@(.nv.constant0._ZN7cutlass13device_kernelINS_4gemm6kernel13GemmUniversalIN4cute5tupleIJiiiiEEENS1_10collective13CollectiveMmaINS1_37MainloopSm90TmaGmmaWarpSpecializedFP8ILi3ENS5_IJNS4_1CILi1EEESB_SB_EEENS1_35KernelTmaWarpSpecializedCooperativeEEENS5_IJNSA_ILi256EEENSA_ILi8EEESF_EEENS_12float_e4m3_tENS5_IJlSB_lEEESI_SJ_NS4_8TiledMMAINS4_8MMA_AtomIJNS4_4SM904GMMA29MMA_64x8x32_F32E4M3E4M3_SS_TNILNSN_7ScaleInE1ELSP_1EEEEEENS4_6LayoutINS5_IJNSA_ILi2EEESB_SB_EEENS5_IJSB_NSA_ILi0EEESV_EEEEENS5_IJNS4_10UnderscoreESY_SY_EEEEENS4_13SM90_TMA_LOADENS4_14ComposedLayoutINS4_7SwizzleILi3ELi4ELi3EEENS4_18smem_ptr_flag_bitsILi8EEENSS_INS5_IJSG_NSA_ILi128EEEEEENS5_IJS17_SB_EEEEEEEvNS4_8identityES11_S1B_vS1C_EENS_8epilogue10collective6detail29Sm90TmaWarpSpecializedAdapterINS1F_15DefaultEpilogueISI_SJ_SJ_NS1E_6thread17LinearCombinationISI_Li1EffLNS1J_9ScaleType4KindE0ELNS_15FloatRoundStyleE2ESI_EENS1_15EpilogueDefaultEEEEEvvEEEEvNT_6ParamsE)
        /*0230*/ 	.short	0x0210
        /*0232*/ 	.short	0x0470


	//----- nvinfo : EIATTR_SW_WAR
	.align		4
.L_36:
        /*0234*/ 	.byte	0x04, 0x36
        /*0236*/ 	.short	(.L_38 - .L_37)
.L_37:
        /*0238*/ 	.word	0x00000008
.L_38:


//--------------------- .nv.callgraph             --------------------------
	.section	.nv.callgraph,"",@"SHT_CUDA_CALLGRAPH"
	.align	4
	.sectionentsize	8
	.align		4
        /*0000*/ 	.word	0x00000000
	.align		4
        /*0004*/ 	.word	0xffffffff
	.align		4
        /*0008*/ 	.word	0x00000000
	.align		4
        /*000c*/ 	.word	0xfffffffe
	.align		4
        /*0010*/ 	.word	0x00000000
	.align		4
        /*0014*/ 	.word	0xfffffffd
	.align		4
        /*0018*/ 	.word	0x00000000
	.align		4
        /*001c*/ 	.word	0xfffffffc


//--------------------- .nv.constant4             --------------------------
	.section	.nv.constant4,"a",@progbits
	.align	8
	.align		8
.nv.constant4:
        /*0000*/ 	.dword	_ZN40_INTERNAL_7c9e5641_4_k_cu_0574f288_127914cuda3std3__45__cpo5beginE
	.align		8
        /*0008*/ 	.dword	_ZN40_INTERNAL_7c9e5641_4_k_cu_0574f288_127914cuda3std3__45__cpo3endE
	.align		8
        /*0010*/ 	.dword	_ZN40_INTERNAL_7c9e5641_4_k_cu_0574f288_127914cuda3std3__45__cpo6cbeginE
	.align		8
        /*0018*/ 	.dword	_ZN40_INTERNAL_7c9e5641_4_k_cu_0574f288_127914cuda3std3__45__cpo4cendE
	.align		8
        /*0020*/ 	.dword	_ZN40_INTERNAL_7c9e5641_4_k_cu_0574f288_127914cuda3std3__442_GLOBAL__N__7c9e5641_4_k_cu_0574f288_127916ignoreE
	.align		8
        /*0028*/ 	.dword	_ZN40_INTERNAL_7c9e5641_4_k_cu_0574f288_127914cuda3std3__419piecewise_constructE
	.align		8
        /*0030*/ 	.dword	_ZN40_INTERNAL_7c9e5641_4_k_cu_0574f288_127914cuda3std3__48in_placeE
	.align		8
        /*0038*/ 	.dword	_ZN40_INTERNAL_7c9e5641_4_k_cu_0574f288_127914cuda3std6ranges3__45__cpo4swapE
	.align		8
        /*0040*/ 	.dword	_ZN40_INTERNAL_7c9e5641_4_k_cu_0574f288_127914cuda3std6ranges3__45__cpo9iter_moveE
	.align		8
        /*0048*/ 	.dword	_ZN40_INTERNAL_7c9e5641_4_k_cu_0574f288_127914cute7productE
	.align		8
        /*0050*/ 	.dword	_ZN40_INTERNAL_7c9e5641_4_k_cu_0574f288_127914cute1_E


//--------------------- .text._ZN7cutlass13device_kernelINS_4gemm6kernel13GemmUniversalIN4cute5tupleIJiiiiEEENS1_10collective13CollectiveMmaINS1_37MainloopSm90TmaGmmaWarpSpecializedFP8ILi3ENS5_IJNS4_1CILi1EEESB_SB_EEENS1_35KernelTmaWarpSpecializedCooperativeEEENS5_IJNSA_ILi256EEENSA_ILi8EEESF_EEENS_12float_e4m3_tENS5_IJlSB_lEEESI_SJ_NS4_8TiledMMAINS4_8MMA_AtomIJNS4_4SM904GMMA29MMA_64x8x32_F32E4M3E4M3_SS_TNILNSN_7ScaleInE1ELSP_1EEEEEENS4_6LayoutINS5_IJNSA_ILi2EEESB_SB_EEENS5_IJSB_NSA_ILi0EEESV_EEEEENS5_IJNS4_10UnderscoreESY_SY_EEEEENS4_13SM90_TMA_LOADENS4_14ComposedLayoutINS4_7SwizzleILi3ELi4ELi3EEENS4_18smem_ptr_flag_bitsILi8EEENSS_INS5_IJSG_NSA_ILi128EEEEEENS5_IJS17_SB_EEEEEEEvNS4_8identityES11_S1B_vS1C_EENS_8epilogue10collective6detail29Sm90TmaWarpSpecializedAdapterINS1F_15DefaultEpilogueISI_SJ_SJ_NS1E_6thread17LinearCombinationISI_Li1EffLNS1J_9ScaleType4KindE0ELNS_15FloatRoundStyleE2ESI_EENS1_15EpilogueDefaultEEEEEvvEEEEvNT_6ParamsE --------------------------
	.section	.text._ZN7cutlass13device_kernelINS_4gemm6kernel13GemmUniversalIN4cute5tupleIJiiiiEEENS1_10collective13CollectiveMmaINS1_37MainloopSm90TmaGmmaWarpSpecializedFP8ILi3ENS5_IJNS4_1CILi1EEESB_SB_EEENS1_35KernelTmaWarpSpecializedCooperativeEEENS5_IJNSA_ILi256EEENSA_ILi8EEESF_EEENS_12float_e4m3_tENS5_IJlSB_lEEESI_SJ_NS4_8TiledMMAINS4_8MMA_AtomIJNS4_4SM904GMMA29MMA_64x8x32_F32E4M3E4M3_SS_TNILNSN_7ScaleInE1ELSP_1EEEEEENS4_6LayoutINS5_IJNSA_ILi2EEESB_SB_EEENS5_IJSB_NSA_ILi0EEESV_EEEEENS5_IJNS4_10UnderscoreESY_SY_EEEEENS4_13SM90_TMA_LOADENS4_14ComposedLayoutINS4_7SwizzleILi3ELi4ELi3EEENS4_18smem_ptr_flag_bitsILi8EEENSS_INS5_IJSG_NSA_ILi128EEEEEENS5_IJS17_SB_EEEEEEEvNS4_8identityES11_S1B_vS1C_EENS_8epilogue10collective6detail29Sm90TmaWarpSpecializedAdapterINS1F_15DefaultEpilogueISI_SJ_SJ_NS1E_6thread17LinearCombinationISI_Li1EffLNS1J_9ScaleType4KindE0ELNS_15FloatRoundStyleE2ESI_EENS1_15EpilogueDefaultEEEEEvvEEEEvNT_6ParamsE,"ax",@progbits
	.align	128
.text._ZN7cutlass13device_kernelINS_4gemm6kernel13GemmUniversalIN4cute5tupleIJiiiiEEENS1_10collective13CollectiveMmaINS1_37MainloopSm90TmaGmmaWarpSpecializedFP8ILi3ENS5_IJNS4_1CILi1EEESB_SB_EEENS1_35KernelTmaWarpSpecializedCooperativeEEENS5_IJNSA_ILi256EEENSA_ILi8EEESF_EEENS_12float_e4m3_tENS5_IJlSB_lEEESI_SJ_NS4_8TiledMMAINS4_8MMA_AtomIJNS4_4SM904GMMA29MMA_64x8x32_F32E4M3E4M3_SS_TNILNSN_7ScaleInE1ELSP_1EEEEEENS4_6LayoutINS5_IJNSA_ILi2EEESB_SB_EEENS5_IJSB_NSA_ILi0EEESV_EEEEENS5_IJNS4_10UnderscoreESY_SY_EEEEENS4_13SM90_TMA_LOADENS4_14ComposedLayoutINS4_7SwizzleILi3ELi4ELi3EEENS4_18smem_ptr_flag_bitsILi8EEENSS_INS5_IJSG_NSA_ILi128EEEEEENS5_IJS17_SB_EEEEEEEvNS4_8identityES11_S1B_vS1C_EENS_8epilogue10collective6detail29Sm90TmaWarpSpecializedAdapterINS1F_15DefaultEpilogueISI_SJ_SJ_NS1E_6thread17LinearCombinationISI_Li1EffLNS1J_9ScaleType4KindE0ELNS_15FloatRoundStyleE2ESI_EENS1_15EpilogueDefaultEEEEEvvEEEEvNT_6ParamsE:
        .type           _ZN7cutlass13device_kernelINS_4gemm6kernel13GemmUniversalIN4cute5tupleIJiiiiEEENS1_10collective13CollectiveMmaINS1_37MainloopSm90TmaGmmaWarpSpecializedFP8ILi3ENS5_IJNS4_1CILi1EEESB_SB_EEENS1_35KernelTmaWarpSpecializedCooperativeEEENS5_IJNSA_ILi256EEENSA_ILi8EEESF_EEENS_12float_e4m3_tENS5_IJlSB_lEEESI_SJ_NS4_8TiledMMAINS4_8MMA_AtomIJNS4_4SM904GMMA29MMA_64x8x32_F32E4M3E4M3_SS_TNILNSN_7ScaleInE1ELSP_1EEEEEENS4_6LayoutINS5_IJNSA_ILi2EEESB_SB_EEENS5_IJSB_NSA_ILi0EEESV_EEEEENS5_IJNS4_10UnderscoreESY_SY_EEEEENS4_13SM90_TMA_LOADENS4_14ComposedLayoutINS4_7SwizzleILi3ELi4ELi3EEENS4_18smem_ptr_flag_bitsILi8EEENSS_INS5_IJSG_NSA_ILi128EEEEEENS5_IJS17_SB_EEEEEEEvNS4_8identityES11_S1B_vS1C_EENS_8epilogue10collective6detail29Sm90TmaWarpSpecializedAdapterINS1F_15DefaultEpilogueISI_SJ_SJ_NS1E_6thread17LinearCombinationISI_Li1EffLNS1J_9ScaleType4KindE0ELNS_15FloatRoundStyleE2ESI_EENS1_15EpilogueDefaultEEEEEvvEEEEvNT_6ParamsE,@function
        .size           _ZN7cutlass13device_kernelINS_4gemm6kernel13GemmUniversalIN4cute5tupleIJiiiiEEENS1_10collective13CollectiveMmaINS1_37MainloopSm90TmaGmmaWarpSpecializedFP8ILi3ENS5_IJNS4_1CILi1EEESB_SB_EEENS1_35KernelTmaWarpSpecializedCooperativeEEENS5_IJNSA_ILi256EEENSA_ILi8EEESF_EEENS_12float_e4m3_tENS5_IJlSB_lEEESI_SJ_NS4_8TiledMMAINS4_8MMA_AtomIJNS4_4SM904GMMA29MMA_64x8x32_F32E4M3E4M3_SS_TNILNSN_7ScaleInE1ELSP_1EEEEEENS4_6LayoutINS5_IJNSA_ILi2EEESB_SB_EEENS5_IJSB_NSA_ILi0EEESV_EEEEENS5_IJNS4_10UnderscoreESY_SY_EEEEENS4_13SM90_TMA_LOADENS4_14ComposedLayoutINS4_7SwizzleILi3ELi4ELi3EEENS4_18smem_ptr_flag_bitsILi8EEENSS_INS5_IJSG_NSA_ILi128EEEEEENS5_IJS17_SB_EEEEEEEvNS4_8identityES11_S1B_vS1C_EENS_8epilogue10collective6detail29Sm90TmaWarpSpecializedAdapterINS1F_15DefaultEpilogueISI_SJ_SJ_NS1E_6thread17LinearCombinationISI_Li1EffLNS1J_9ScaleType4KindE0ELNS_15FloatRoundStyleE2ESI_EENS1_15EpilogueDefaultEEEEEvvEEEEvNT_6ParamsE,(.L_x_87 - _ZN7cutlass13device_kernelINS_4gemm6kernel13GemmUniversalIN4cute5tupleIJiiiiEEENS1_10collective13CollectiveMmaINS1_37MainloopSm90TmaGmmaWarpSpecializedFP8ILi3ENS5_IJNS4_1CILi1EEESB_SB_EEENS1_35KernelTmaWarpSpecializedCooperativeEEENS5_IJNSA_ILi256EEENSA_ILi8EEESF_EEENS_12float_e4m3_tENS5_IJlSB_lEEESI_SJ_NS4_8TiledMMAINS4_8MMA_AtomIJNS4_4SM904GMMA29MMA_64x8x32_F32E4M3E4M3_SS_TNILNSN_7ScaleInE1ELSP_1EEEEEENS4_6LayoutINS5_IJNSA_ILi2EEESB_SB_EEENS5_IJSB_NSA_ILi0EEESV_EEEEENS5_IJNS4_10UnderscoreESY_SY_EEEEENS4_13SM90_TMA_LOADENS4_14ComposedLayoutINS4_7SwizzleILi3ELi4ELi3EEENS4_18smem_ptr_flag_bitsILi8EEENSS_INS5_IJSG_NSA_ILi128EEEEEENS5_IJS17_SB_EEEEEEEvNS4_8identityES11_S1B_vS1C_EENS_8epilogue10collective6detail29Sm90TmaWarpSpecializedAdapterINS1F_15DefaultEpilogueISI_SJ_SJ_NS1E_6thread17LinearCombinationISI_Li1EffLNS1J_9ScaleType4KindE0ELNS_15FloatRoundStyleE2ESI_EENS1_15EpilogueDefaultEEEEEvvEEEEvNT_6ParamsE)
        .other          _ZN7cutlass13device_kernelINS_4gemm6kernel13GemmUniversalIN4cute5tupleIJiiiiEEENS1_10collective13CollectiveMmaINS1_37MainloopSm90TmaGmmaWarpSpecializedFP8ILi3ENS5_IJNS4_1CILi1EEESB_SB_EEENS1_35KernelTmaWarpSpecializedCooperativeEEENS5_IJNSA_ILi256EEENSA_ILi8EEESF_EEENS_12float_e4m3_tENS5_IJlSB_lEEESI_SJ_NS4_8TiledMMAINS4_8MMA_AtomIJNS4_4SM904GMMA29MMA_64x8x32_F32E4M3E4M3_SS_TNILNSN_7ScaleInE1ELSP_1EEEEEENS4_6LayoutINS5_IJNSA_ILi2EEESB_SB_EEENS5_IJSB_NSA_ILi0EEESV_EEEEENS5_IJNS4_10UnderscoreESY_SY_EEEEENS4_13SM90_TMA_LOADENS4_14ComposedLayoutINS4_7SwizzleILi3ELi4ELi3EEENS4_18smem_ptr_flag_bitsILi8EEENSS_INS5_IJSG_NSA_ILi128EEEEEENS5_IJS17_SB_EEEEEEEvNS4_8identityES11_S1B_vS1C_EENS_8epilogue10collective6detail29Sm90TmaWarpSpecializedAdapterINS1F_15DefaultEpilogueISI_SJ_SJ_NS1E_6thread17LinearCombinationISI_Li1EffLNS1J_9ScaleType4KindE0ELNS_15FloatRoundStyleE2ESI_EENS1_15EpilogueDefaultEEEEEvvEEEEvNT_6ParamsE,@"STO_CUDA_ENTRY STV_DEFAULT"
_ZN7cutlass13device_kernelINS_4gemm6kernel13GemmUniversalIN4cute5tupleIJiiiiEEENS1_10collective13CollectiveMmaINS1_37MainloopSm90TmaGmmaWarpSpecializedFP8ILi3ENS5_IJNS4_1CILi1EEESB_SB_EEENS1_35KernelTmaWarpSpecializedCooperativeEEENS5_IJNSA_ILi256EEENSA_ILi8EEESF_EEENS_12float_e4m3_tENS5_IJlSB_lEEESI_SJ_NS4_8TiledMMAINS4_8MMA_AtomIJNS4_4SM904GMMA29MMA_64x8x32_F32E4M3E4M3_SS_TNILNSN_7ScaleInE1ELSP_1EEEEEENS4_6LayoutINS5_IJNSA_ILi2EEESB_SB_EEENS5_IJSB_NSA_ILi0EEESV_EEEEENS5_IJNS4_10UnderscoreESY_SY_EEEEENS4_13SM90_TMA_LOADENS4_14ComposedLayoutINS4_7SwizzleILi3ELi4ELi3EEENS4_18smem_ptr_flag_bitsILi8EEENSS_INS5_IJSG_NSA_ILi128EEEEEENS5_IJS17_SB_EEEEEEEvNS4_8identityES11_S1B_vS1C_EENS_8epilogue10collective6detail29Sm90TmaWarpSpecializedAdapterINS1F_15DefaultEpilogueISI_SJ_SJ_NS1E_6thread17LinearCombinationISI_Li1EffLNS1J_9ScaleType4KindE0ELNS_15FloatRoundStyleE2ESI_EENS1_15EpilogueDefaultEEEEEvvEEEEvNT_6ParamsE:
[----:B------:R-:W-:Y:S01]  /*0000*/  LDC R1, c[0x0][0x28] ;  /* 0x00000a00ff017b82 */ /* 0x000fe20000000800 */
[----:B------:R-:W0:Y:S01]  /*0010*/  S2R R2, SR_TID.X ;  /* 0x0000000000027919 */ /* 0x000e220000002100 */
[----:B------:R-:W-:Y:S01]  /*0020*/  ELECT P0, URZ, PT ;  /* 0x00000000003f782f */ /* 0x000fe20003800000 */
[----:B------:R-:W-:Y:S01]  /*0030*/  BSSY B0, `(.L_x_0) ;  /* 0x000000f000007945 */ /* 0x000fe20003800000 */
[--C-:B0-----:R-:W-:Y:S02]  /*0040*/  SHF.R.U32.HI R0, RZ, 0x5, R2.reuse ;  /* 0x00000005ff007819 */ /* 0x101fe40000011602 */
[----:B------:R-:W-:-:S03]  /*0050*/  SHF.R.U32.HI R16, RZ, 0x7, R2 ;  /* 0x00000007ff107819 */ /* 0x000fc60000011602 */
[----:B------:R-:W0:Y:S04]  /*0060*/  SHFL.IDX PT, R4, R0, RZ, 0x1f ;  /* 0x00001fff00047589 */ /* 0x000e2800000e0000 */
[----:B------:R1:W2:Y:S01]  /*0070*/  SHFL.IDX PT, R12, R16, RZ, 0x1f ;  /* 0x00001fff100c7589 */ /* 0x0002a200000e0000 */
[----:B0-----:R-:W-:-:S13]  /*0080*/  ISETP.NE.OR P0, PT, R4, RZ, !P0 ;  /* 0x000000ff0400720c */ /* 0x001fda0004705670 */
[----:B-12---:R-:W-:Y:S05]  /*0090*/  @P0 BRA `(.L_x_1) ;  /* 0x0000000000200947 */ /* 0x006fea0003800000 */
[----:B------:R-:W-:Y:S02]  /*00a0*/  ULDC.64 UR4, c[0x0][0x198] ;  /* 0x0000660000047ab9 */ /* 0x000fe40000000a00 */
[----:B------:R-:W-:Y:S02]  /*00b0*/  UIADD3 UR6, UP0, UR4, 0xf0, URZ ;  /* 0x000000f004067890 */ /* 0x000fe4000ff1e03f */
[----:B------:R-:W-:Y:S02]  /*00c0*/  UIADD3 UR4, UP1, UR4, 0x1f0, URZ ;  /* 0x000001f004047890 */ /* 0x000fe4000ff3e03f */
[----:B------:R-:W-:Y:S02]  /*00d0*/  UIADD3.X UR7, URZ, UR5, URZ, UP0, !UPT ;  /* 0x000000053f077290 */ /* 0x000fe400087fe43f */
[----:B------:R-:W-:-:S07]  /*00e0*/  UIADD3.X UR5, URZ, UR5, URZ, UP1, !UPT ;  /* 0x000000053f057290 */ /* 0x000fce0008ffe43f */
[----:B------:R0:W-:Y:S02]  /*00f0*/  UTMACCTL.PF [UR6] ;  /* 0x00000000060079b9 */ /* 0x0001e40008040000 */
[----:B------:R0:W-:Y:S02]  /*0100*/  UTMACCTL.PF [UR4] ;  /* 0x00000000040079b9 */ /* 0x0001e40008040000 */
[----:B0-----:R-:W-:Y:S01]  /*0110*/  NOP ;  /* 0x0000000000007918 */ /* 0x001fe20000000000 */
.L_x_1:
[----:B------:R-:W-:Y:S05]  /*0120*/  BSYNC B0 ;  /* 0x0000000000007941 */ /* 0x000fea0003800000 */
.L_x_0:
[----:B------:R-:W0:Y:S02]  /*0130*/  SHFL.IDX PT, R3, R0, RZ, 0x1f ;  /* 0x00001fff00037589 */ /* 0x000e2400000e0000 */
[----:B0-----:R-:W-:-:S13]  /*0140*/  ISETP.NE.AND P0, PT, R3, RZ, PT ;  /* 0x000000ff0300720c */ /* 0x001fda0003f05270 */
[----:B------:R-:W-:Y:S05]  /*0150*/  @P0 BRA `(.L_x_2) ;  /* 0x0000000000500947 */ /* 0x000fea0003800000 */
[----:B------:R-:W0:Y:S01]  /*0160*/  S2UR UR8, SR_CgaCtaId ;  /* 0x00000000000879c3 */ /* 0x000e220000008800 */
[----:B------:R-:W-:Y:S01]  /*0170*/  UMOV UR4, 0x400 ;  /* 0x0000040000047882 */ /* 0x000fe20000000000 */
[----:B------:R-:W-:Y:S01]  /*0180*/  UMOV UR5, 0x1 ;  /* 0x0000000100057882 */ /* 0x000fe20000000000 */
[----:B------:R-:W-:Y:S01]  /*0190*/  UMOV UR6, 0x100 ;  /* 0x0000010000067882 */ /* 0x000fe20000000000 */
[----:B------:R-:W-:Y:S01]  /*01a0*/  ELECT P0, URZ, PT ;  /* 0x00000000003f782f */ /* 0x000fe20003800000 */
[----:B------:R-:W-:-:S04]  /*01b0*/  UIADD3 UR6, -UR6, 0x100000, URZ ;  /* 0x0010000006067890 */ /* 0x000fc8000fffe13f */
[----:B------:R-:W-:Y:S02]  /*01c0*/  USHF.L.U32 UR7, UR6, 0xb, URZ ;  /* 0x0000000b06077899 */ /* 0x000fe4000800063f */
[----:B------:R-:W-:Y:S02]  /*01d0*/  USHF.L.U32 UR6, UR6, 0x1, URZ ;  /* 0x0000000106067899 */ /* 0x000fe4000800063f */
[----:B0-----:R-:W-:Y:S02]  /*01e0*/  ULEA UR8, UR8, UR4, 0x18 ;  /* 0x0000000408087291 */ /* 0x001fe4000f8ec03f */
[----:B------:R-:W-:-:S04]  /*01f0*/  UIADD3 UR4, -UR5, 0x100000, URZ ;  /* 0x0010000005047890 */ /* 0x000fc8000fffe13f */
[----:B------:R-:W-:Y:S02]  /*0200*/  USHF.L.U32 UR5, UR4, 0xb, URZ ;  /* 0x0000000b04057899 */ /* 0x000fe4000800063f */
[----:B------:R-:W-:Y:S01]  /*0210*/  USHF.L.U32 UR4, UR4, 0x1, URZ ;  /* 0x0000000104047899 */ /* 0x000fe2000800063f */
[----:B------:R-:W0:Y:S11]  /*0220*/  FENCE.VIEW.ASYNC.S ;  /* 0x00000000000073c6 */ /* 0x000e360000000000 */
[----:B0-----:R0:W1:Y:S01]  /*0230*/  SYNCS.EXCH.64 URZ, [UR8], UR4 ;  /* 0x00000004083f75b2 */ /* 0x0010620008000100 */
[----:B------:R0:W2:Y:S01]  /*0240*/  SYNCS.EXCH.64 URZ, [UR8+0x18], UR6 ;  /* 0x00001806083f75b2 */ /* 0x0000a20008000100 */
[----:B------:R0:W3:Y:S01]  /*0250*/  SYNCS.EXCH.64 URZ, [UR8+0x8], UR4 ;  /* 0x00000804083f75b2 */ /* 0x0000e20008000100 */
[----:B------:R0:W4:Y:S01]  /*0260*/  SYNCS.EXCH.64 URZ, [UR8+0x20], UR6 ;  /* 0x00002006083f75b2 */ /* 0x0001220008000100 */
[----:B------:R0:W0:Y:S01]  /*0270*/  SYNCS.EXCH.64 URZ, [UR8+0x10], UR4 ;  /* 0x00001004083f75b2 */ /* 0x0000220008000100 */
[----:B------:R0:W0:Y:S01]  /*0280*/  SYNCS.EXCH.64 URZ, [UR8+0x28], UR6 ;  /* 0x00002806083f75b2 */ /* 0x0000220008000100 */
[----:B------:R-:W-:Y:S01]  /*0290*/  NOP ;  /* 0x0000000000007918 */ /* 0x000fe20000000000 */
.L_x_2:
[----:B------:R-:W5:Y:S01]  /*02a0*/  SHFL.IDX PT, R0, R0, RZ, 0x1f ;  /* 0x00001fff00007589 */ /* 0x000f6200000e0000 */
[----:B------:R-:W-:Y:S01]  /*02b0*/  ELECT P0, URZ, PT ;  /* 0x00000000003f782f */ /* 0x000fe20003800000 */
[----:B------:R-:W1:Y:S01]  /*02c0*/  LDC R3, c[0x0][0x65c] ;  /* 0x00019700ff037b82 */ /* 0x000e620000000800 */
[----:B0-----:R-:W-:Y:S01]  /*02d0*/  UMOV UR4, 0x20 ;  /* 0x0000002000047882 */ /* 0x001fe20000000000 */
[----:B------:R-:W0:Y:S01]  /*02e0*/  S2R R5, SR_CTAID.Y ;  /* 0x0000000000057919 */ /* 0x000e220000002600 */
[----:B------:R-:W-:Y:S01]  /*02f0*/  NOP ;  /* 0x0000000000007918 */ /* 0x000fe20000000000 */
[----:B------:R-:W-:Y:S01]  /*0300*/  ISETP.NE.AND P2, PT, R12, RZ, PT ;  /* 0x000000ff0c00720c */ /* 0x000fe20003f45270 */
[----:B------:R-:W-:Y:S01]  /*0310*/  NOP ;  /* 0x0000000000007918 */ /* 0x000fe20000000000 */
[----:B------:R-:W2:Y:S01]  /*0320*/  S2R R6, SR_CTAID.X ;  /* 0x0000000000067919 */ /* 0x000ea20000002500 */
[----:B-----5:R-:W-:Y:S02]  /*0330*/  ISETP.NE.OR P0, PT, R0, RZ, !P0 ;  /* 0x000000ff0000720c */ /* 0x020fe40004705670 */
[----:B-1----:R-:W-:-:S02]  /*0340*/  ISETP.NE.AND P3, PT, R3, 0x1, PT ;  /* 0x000000010300780c */ /* 0x002fc40003f65270 */
[----:B------:R-:W-:-:S04]  /*0350*/  SHF.R.S32.HI R3, RZ, 0x1f, R4 ;  /* 0x0000001fff037819 */ /* 0x000fc80000011404 */
[----:B------:R-:W-:-:S04]  /*0360*/  LEA.HI R3, R3, R4, RZ, 0x2 ;  /* 0x0000000403037211 */ /* 0x000fc800078f10ff */
[----:B------:R-:W-:Y:S01]  /*0370*/  LOP3.LUT R3, R3, 0xfffffffc, RZ, 0xc0, !PT ;  /* 0xfffffffc03037812 */ /* 0x000fe200078ec0ff */
[----:B------:R-:W-:Y:S01]  /*0380*/  VOTEU.ALL UP0, P0 ;  /* 0x00000000003f7886 */ /* 0x000fe20000000000 */
[----:B------:R-:W-:Y:S01]  /*0390*/  VOTEU.ALL UP1, P0 ;  /* 0x00000000003f7886 */ /* 0x000fe20000020000 */
[----:B------:R-:W2:Y:S01]  /*03a0*/  @P3 LDC R7, c[0x0][0x10] ;  /* 0x00000400ff073b82 */ /* 0x000ea20000000800 */
[----:B0-----:R-:W-:Y:S02]  /*03b0*/  @P3 IMAD.MOV.U32 R8, RZ, RZ, R5 ;  /* 0x000000ffff083224 */ /* 0x001fe400078e0005 */
[----:B------:R-:W-:Y:S01]  /*03c0*/  @!UP0 UMOV UR6, 0x400 ;  /* 0x0000040000068882 */ /* 0x000fe20000000000 */
[----:B------:R-:W-:-:S04]  /*03d0*/  @!UP0 UIADD3 UR4, -UR4, 0x100000, URZ ;  /* 0x0010000004048890 */ /* 0x000fc8000fffe13f */
[----:B------:R-:W-:Y:S02]  /*03e0*/  @!UP0 USHF.L.U32 UR5, UR4, 0xb, URZ ;  /* 0x0000000b04058899 */ /* 0x000fe4000800063f */
[----:B------:R-:W-:Y:S01]  /*03f0*/  @!UP0 USHF.L.U32 UR4, UR4, 0x1, URZ ;  /* 0x0000000104048899 */ /* 0x000fe2000800063f */
[----:B------:R-:W-:Y:S02]  /*0400*/  IMAD.IADD R4, R4, 0x1, -R3 ;  /* 0x0000000104047824 */ /* 0x000fe400078e0a03 */
[----:B------:R-:W-:Y:S01]  /*0410*/  @P3 IMAD.MOV.U32 R9, RZ, RZ, RZ ;  /* 0x000000ffff093224 */ /* 0x000fe200078e00ff */
[----:B------:R-:W0:Y:S01]  /*0420*/  @!UP0 S2UR UR7, SR_CgaCtaId ;  /* 0x00000000000789c3 */ /* 0x000e220000008800 */
[----:B------:R-:W-:Y:S01]  /*0430*/  @P3 IMAD.MOV.U32 R3, RZ, RZ, RZ ;  /* 0x000000ffff033224 */ /* 0x000fe200078e00ff */
[----:B------:R-:W-:-:S06]  /*0440*/  ISETP.NE.AND P1, PT, R4, 0x3, PT ;  /* 0x000000030400780c */ /* 0x000fcc0003f25270 */
[----:B------:R-:W1:Y:S01]  /*0450*/  @!P3 LDC R10, c[0x0][0xc] ;  /* 0x00000300ff0abb82 */ /* 0x000e620000000800 */
[----:B--2---:R-:W-:-:S04]  /*0460*/  @P3 IMAD.WIDE.U32 R8, R6, R7, R8 ;  /* 0x0000000706083225 */ /* 0x004fc800078e0008 */
[----:B------:R-:W-:Y:S02]  /*0470*/  IMAD.MOV.U32 R7, RZ, RZ, RZ ;  /* 0x000000ffff077224 */ /* 0x000fe400078e00ff */
[----:B------:R-:W-:Y:S01]  /*0480*/  @P3 IMAD.IADD R9, R9, 0x1, R3 ;  /* 0x0000000109093824 */ /* 0x000fe200078e0203 */
[----:B------:R-:W-:Y:S01]  /*0490*/  LOP3.LUT R3, R2, 0x7f, RZ, 0xc0, !PT ;  /* 0x0000007f02037812 */ /* 0x000fe200078ec0ff */
[----:B0-----:R-:W-:Y:S01]  /*04a0*/  @!UP0 ULEA UR8, UR7, UR6, 0x18 ;  /* 0x0000000607088291 */ /* 0x001fe2000f8ec03f */
[----:B------:R-:W-:Y:S02]  /*04b0*/  VOTEU.ALL UP0, P0 ;  /* 0x00000000003f7886 */ /* 0x000fe40000000000 */
[----:B------:R-:W-:Y:S01]  /*04c0*/  ULDC UR6, c[0x0][0xc] ;  /* 0x0000030000067ab9 */ /* 0x000fe20000000800 */
[----:B------:R-:W-:Y:S01]  /*04d0*/  ISETP.EQ.OR P0, PT, R4, RZ, !P1 ;  /* 0x000000ff0400720c */ /* 0x000fe20004f02670 */
[----:B------:R-:W-:-:S03]  /*04e0*/  ULDC UR7, c[0x0][0x10] ;  /* 0x0000040000077ab9 */ /* 0x000fc60000000800 */
[C---:B------:R-:W-:Y:S01]  /*04f0*/  ISETP.EQ.AND P0, PT, R12.reuse, RZ, P0 ;  /* 0x000000ff0c00720c */ /* 0x040fe20000702270 */
[----:B------:R-:W-:Y:S02]  /*0500*/  VIADD R12, R12, 0xffffffff ;  /* 0xffffffff0c0c7836 */ /* 0x000fe40000000000 */
[----:B-1----:R-:W-:Y:S01]  /*0510*/  @!P3 IMAD.WIDE.U32 R10, R10, R5, R6 ;  /* 0x000000050a0ab225 */ /* 0x002fe200078e0006 */
[----:B------:R-:W0:Y:S02]  /*0520*/  FENCE.VIEW.ASYNC.S ;  /* 0x00000000000073c6 */ /* 0x000e240000000000 */
[----:B0-----:R-:W3:Y:S01]  /*0530*/  @!UP0 SYNCS.EXCH.64 URZ, [UR8+0x40], UR4 ;  /* 0x00004004083f85b2 */ /* 0x001ee20008000100 */
[----:B------:R-:W-:Y:S02]  /*0540*/  SEL R0, RZ, 0x1, !P0 ;  /* 0x00000001ff007807 */ /* 0x000fe40004000000 */
[----:B------:R-:W-:Y:S01]  /*0550*/  ISETP.GE.U32.AND P1, PT, R12, 0x2, PT ;  /* 0x000000020c00780c */ /* 0x000fe20003f26070 */
[----:B------:R-:W-:-:S02]  /*0560*/  @!P3 IMAD.MOV.U32 R8, RZ, RZ, R10 ;  /* 0x000000ffff08b224 */ /* 0x000fc400078e000a */
[----:B------:R-:W-:Y:S01]  /*0570*/  @!P3 IMAD.MOV.U32 R9, RZ, RZ, R11 ;  /* 0x000000ffff09b224 */ /* 0x000fe200078e000b */
[----:B------:R-:W-:Y:S01]  /*0580*/  SEL R0, R0, 0x2, P1 ;  /* 0x0000000200007807 */ /* 0x000fe20000800000 */
[----:B------:R0:W3:Y:S01]  /*0590*/  @!UP1 SYNCS.EXCH.64 URZ, [UR8+0x48], UR4 ;  /* 0x00004804083f95b2 */ /* 0x0000e20008000100 */
[----:B------:R-:W-:Y:S01]  /*05a0*/  NOP ;  /* 0x0000000000007918 */ /* 0x000fe20000000000 */
[----:B0-----:R-:W-:-:S03]  /*05b0*/  UIMAD.WIDE.U32 UR4, UR6, UR7, URZ ;  /* 0x00000007060472a5 */ /* 0x001fc6000f8e003f */
[----:B------:R-:W-:Y:S02]  /*05c0*/  ULDC UR6, c[0x0][0x14] ;  /* 0x0000050000067ab9 */ /* 0x000fe40000000800 */
[----:B------:R-:W-:Y:S02]  /*05d0*/  UIMAD.WIDE.U32 UR30, UR4, UR6, URZ ;  /* 0x00000006041e72a5 */ /* 0x000fe4000f8e003f */
[----:B------:R-:W-:-:S04]  /*05e0*/  UIMAD UR7, UR5, UR6, URZ ;  /* 0x00000006050772a4 */ /* 0x000fc8000f8e023f */
[----:B------:R-:W-:Y:S01]  /*05f0*/  UIADD3 UR7, UR31, UR7, URZ ;  /* 0x000000071f077290 */ /* 0x000fe2000fffe03f */
[----:B---34-:R-:W-:Y:S06]  /*0600*/  BAR.SYNC.DEFER_BLOCKING 0x0 ;  /* 0x0000000000007b1d */ /* 0x018fec0000010000 */
[----:B------:R-:W-:Y:S05]  /*0610*/  @!P2 BRA `(.L_x_3) ;  /* 0x0000003000dca947 */ /* 0x000fea0003800000 */
[----:B------:R-:W-:-:S13]  /*0620*/  ISETP.GT.U32.AND P0, PT, R12, 0x1, PT ;  /* 0x000000010c00780c */ /* 0x000fda0003f04070 */
[----:B------:R-:W-:Y:S05]  /*0630*/  @P0 EXIT ;  /* 0x000000000000094d */ /* 0x000fea0003800000 */
[----:B------:R-:W-:Y:S01]  /*0640*/  ULDC.64 UR4, c[0x0][0x650] ;  /* 0x0001940000047ab9 */ /* 0x000fe20000000a00 */
[----:B------:R-:W-:Y:S01]  /*0650*/  PRMT R10, RZ, 0x7610, R10 ;  /* 0x00007610ff0a7816 */ /* 0x000fe2000000000a */
[----:B------:R-:W-:Y:S01]  /*0660*/  IMAD.MOV.U32 R11, RZ, RZ, -0x1 ;  /* 0xffffffffff0b7424 */ /* 0x000fe200078e00ff */
[----:B------:R-:W-:Y:S01]  /*0670*/  ISETP.GE.U32.AND P0, PT, R8, UR4, PT ;  /* 0x0000000408007c0c */ /* 0x000fe2000bf06070 */
[----:B------:R-:W-:Y:S02]  /*0680*/  IMAD.MOV.U32 R15, RZ, RZ, -0x1 ;  /* 0xffffffffff0f7424 */ /* 0x000fe400078e00ff */
[----:B------:R-:W-:Y:S01]  /*0690*/  IMAD.MOV.U32 R27, RZ, RZ, -0x1 ;  /* 0xffffffffff1b7424 */ /* 0x000fe200078e00ff */
[----:B------:R-:W-:-:S13]  /*06a0*/  ISETP.GE.U32.AND.EX P0, PT, R9, UR5, PT, P0 ;  /* 0x0000000509007c0c */ /* 0x000fda000bf06100 */
[----:B------:R-:W-:Y:S05]  /*06b0*/  @P0 BRA `(.L_x_4) ;  /* 0x0000000400540947 */ /* 0x000fea0003800000 */
[----:B------:R-:W0:Y:S01]  /*06c0*/  LDC.64 R18, c[0x0][0x628] ;  /* 0x00018a00ff127b82 */ /* 0x000e220000000a00 */
[----:B------:R-:W-:Y:S02]  /*06d0*/  IMAD.MOV.U32 R10, RZ, RZ, R8 ;  /* 0x000000ffff0a7224 */ /* 0x000fe400078e0008 */
[----:B------:R-:W-:-:S05]  /*06e0*/  IMAD.MOV.U32 R11, RZ, RZ, R9 ;  /* 0x000000ffff0b7224 */ /* 0x000fca00078e0009 */
[----:B------:R-:W1:Y:S08]  /*06f0*/  LDC R4, c[0x0][0x630] ;  /* 0x00018c00ff047b82 */ /* 0x000e700000000800 */
[----:B------:R-:W2:Y:S01]  /*0700*/  LDC.64 R20, c[0x0][0x620] ;  /* 0x00018800ff147b82 */ /* 0x000ea20000000a00 */
[----:B0-----:R-:W-:-:S04]  /*0710*/  ISETP.NE.U32.AND P0, PT, R18, RZ, PT ;  /* 0x000000ff1200720c */ /* 0x001fc80003f05070 */
[----:B------:R-:W-:-:S13]  /*0720*/  ISETP.NE.AND.EX P0, PT, R19, RZ, PT, P0 ;  /* 0x000000ff1300720c */ /* 0x000fda0003f05300 */
[----:B-12---:R-:W-:Y:S05]  /*0730*/  @!P0 BRA `(.L_x_5) ;  /* 0x0000000000288947 */ /* 0x006fea0003800000 */
[----:B------:R-:W0:Y:S02]  /*0740*/  LDC R15, c[0x0][0x634] ;  /* 0x00018d00ff0f7b82 */ /* 0x000e240000000800 */
[----:B0-----:R-:W-:-:S05]  /*0750*/  IADD3 R15, P0, R8, R15, RZ ;  /* 0x0000000f080f7210 */ /* 0x001fca0007f1e0ff */
[----:B------:R-:W-:-:S04]  /*0760*/  IMAD.X R17, RZ, RZ, R9, P0 ;  /* 0x000000ffff117224 */ /* 0x000fc800000e0609 */
[----:B------:R-:W-:-:S04]  /*0770*/  IMAD.WIDE.U32 R10, R17, R18, RZ ;  /* 0x00000012110a7225 */ /* 0x000fc800078e00ff */
[----:B------:R-:W-:-:S04]  /*0780*/  IMAD.WIDE.U32 R12, P0, R15, R19, R10 ;  /* 0x000000130f0c7225 */ /* 0x000fc8000780000a */
[----:B------:R-:W-:-:S04]  /*0790*/  IMAD.WIDE.U32 R10, R15, R18, RZ ;  /* 0x000000120f0a7225 */ /* 0x000fc800078e00ff */
[----:B------:R-:W-:Y:S01]  /*07a0*/  IMAD.X R15, RZ, RZ, RZ, P0 ;  /* 0x000000ffff0f7224 */ /* 0x000fe200000e06ff */
[----:B------:R-:W-:Y:S01]  /*07b0*/  IADD3 RZ, P0, R11, R12, RZ ;  /* 0x0000000c0bff7210 */ /* 0x000fe20007f1e0ff */
[----:B------:R-:W-:-:S04]  /*07c0*/  IMAD.MOV.U32 R14, RZ, RZ, R13 ;  /* 0x000000ffff0e7224 */ /* 0x000fc800078e000d */
[----:B------:R-:W-:-:S08]  /*07d0*/  IMAD.WIDE.U32.X R10, R17, R19, R14, P0 ;  /* 0x00000013110a7225 */ /* 0x000fd000000e040e */
.L_x_5:
[-CC-:B------:R-:W-:Y:S01]  /*07e0*/  SHF.R.U64 R27, R10, R4.reuse, R11.reuse ;  /* 0x000000040a1b7219 */ /* 0x180fe2000000120b */
[----:B------:R-:W0:Y:S01]  /*07f0*/  LDC R14, c[0x0][0x618] ;  /* 0x00018600ff0e7b82 */ /* 0x000e220000000800 */
[----:B------:R-:W-:Y:S01]  /*0800*/  SHF.R.U32.HI R7, RZ, R4, R11 ;  /* 0x00000004ff077219 */ /* 0x000fe2000001160b */
[----:B------:R-:W-:Y:S01]  /*0810*/  ULDC UR4, c[0x0][0x150] ;  /* 0x0000540000047ab9 */ /* 0x000fe20000000800 */
[----:B------:R-:W-:Y:S02]  /*0820*/  IADD3 R13, P0, RZ, -R27, RZ ;  /* 0x8000001bff0d7210 */ /* 0x000fe40007f1e0ff */
[----:B------:R-:W-:-:S03]  /*0830*/  I2FP.F32.U32 R4, R6 ;  /* 0x0000000600047245 */ /* 0x000fc60000201000 */
[----:B------:R-:W1:Y:S01]  /*0840*/  LDC.64 R28, c[0x0][0x640] ;  /* 0x00019000ff1c7b82 */ /* 0x000e620000000a00 */
[----:B------:R-:W-:Y:S02]  /*0850*/  IMAD.X R15, RZ, RZ, ~R7, P0 ;  /* 0x000000ffff0f7224 */ /* 0x000fe400000e0e07 */
[----:B------:R-:W-:Y:S01]  /*0860*/  FMUL R4, R4, UR4 ;  /* 0x0000000404047c20 */ /* 0x000fe20008400000 */
[----:B------:R-:W-:Y:S01]  /*0870*/  IMAD.WIDE.U32 R10, R13, R20, R8 ;  /* 0x000000140d0a7225 */ /* 0x000fe200078e0008 */
[----:B------:R-:W-:-:S03]  /*0880*/  ULDC UR4, c[0x0][0x154] ;  /* 0x0000550000047ab9 */ /* 0x000fc60000000800 */
[----:B------:R-:W-:Y:S01]  /*0890*/  IMAD R12, R15, R20, RZ ;  /* 0x000000140f0c7224 */ /* 0x000fe200078e02ff */
[----:B------:R-:W2:Y:S01]  /*08a0*/  LDC R7, c[0x0][0x144] ;  /* 0x00005100ff077b82 */ /* 0x000ea20000000800 */
[----:B------:R-:W3:Y:S02]  /*08b0*/  F2I.U32.TRUNC.NTZ R4, R4 ;  /* 0x0000000400047305 */ /* 0x000ee4000020f000 */
[----:B------:R-:W-:-:S04]  /*08c0*/  IMAD R13, R13, R21, R12 ;  /* 0x000000150d0d7224 */ /* 0x000fc800078e020c */
[----:B------:R-:W-:Y:S01]  /*08d0*/  IMAD.IADD R11, R11, 0x1, R13 ;  /* 0x000000010b0b7824 */ /* 0x000fe200078e020d */
[----:B------:R-:W4:Y:S01]  /*08e0*/  LDC R22, c[0x0][0x608] ;  /* 0x00018200ff167b82 */ /* 0x000f220000000800 */
[----:B------:R-:W-:-:S03]  /*08f0*/  IMAD.MOV.U32 R13, RZ, RZ, -0x1 ;  /* 0xffffffffff0d7424 */ /* 0x000fc600078e00ff */
[-CC-:B0-----:R-:W-:Y:S02]  /*0900*/  SHF.R.U64 R20, R10, R14.reuse, R11.reuse ;  /* 0x0000000e0a147219 */ /* 0x181fe4000000120b */
[----:B------:R-:W-:Y:S02]  /*0910*/  I2FP.F32.U32 R10, R5 ;  /* 0x00000005000a7245 */ /* 0x000fe40000201000 */
[----:B------:R-:W0:Y:S01]  /*0920*/  LDC R26, c[0x0][0x658] ;  /* 0x00019600ff1a7b82 */ /* 0x000e220000000800 */
[----:B-1----:R-:W-:Y:S01]  /*0930*/  ISETP.NE.U32.AND P0, PT, R28, RZ, PT ;  /* 0x000000ff1c00720c */ /* 0x002fe20003f05070 */
[----:B---3--:R-:W-:Y:S02]  /*0940*/  IMAD.MOV R12, RZ, RZ, -R4 ;  /* 0x000000ffff0c7224 */ /* 0x008fe400078e0a04 */
[----:B------:R-:W-:Y:S01]  /*0950*/  FMUL R10, R10, UR4 ;  /* 0x000000040a0a7c20 */ /* 0x000fe20008400000 */
[----:B------:R-:W-:Y:S02]  /*0960*/  SHF.R.U32.HI R11, RZ, R14, R11 ;  /* 0x0000000eff0b7219 */ /* 0x000fe4000001160b */
[----:B------:R-:W-:Y:S01]  /*0970*/  ISETP.NE.AND.EX P0, PT, R29, RZ, PT, P0 ;  /* 0x000000ff1d00720c */ /* 0x000fe20003f05300 */
[----:B------:R1:W3:Y:S01]  /*0980*/  F2I.U32.TRUNC.NTZ R17, R10 ;  /* 0x0000000a00117305 */ /* 0x0002e2000020f000 */
[----:B------:R-:W1:Y:S01]  /*0990*/  LDC R18, c[0x0][0x148] ;  /* 0x00005200ff127b82 */ /* 0x000e620000000800 */
[----:B--2---:R-:W-:-:S07]  /*09a0*/  IMAD R4, R7, R12, R6 ;  /* 0x0000000c07047224 */ /* 0x004fce00078e0206 */
[----:B------:R-:W2:Y:S01]  /*09b0*/  LDC R24, c[0x0][0x600] ;  /* 0x00018000ff187b82 */ /* 0x000ea20000000800 */
[-CC-:B----4-:R-:W-:Y:S02]  /*09c0*/  SHF.R.U64 R30, R20, R22.reuse, R11.reuse ;  /* 0x00000016141e7219 */ /* 0x190fe4000000120b */
[----:B------:R-:W-:Y:S01]  /*09d0*/  SHF.R.U32.HI R7, RZ, R22, R11 ;  /* 0x00000016ff077219 */ /* 0x000fe2000001160b */
[----:B------:R-:W-:-:S04]  /*09e0*/  IMAD.MOV.U32 R11, RZ, RZ, 0x1 ;  /* 0x00000001ff0b7424 */ /* 0x000fc800078e00ff */
[----:B------:R-:W4:Y:S01]  /*09f0*/  LDC R21, c[0x0][0x648] ;  /* 0x00019200ff157b82 */ /* 0x000f220000000800 */
[-C--:B0-----:R-:W-:Y:S02]  /*0a00*/  SHF.L.U32 R6, R13, R26.reuse, RZ ;  /* 0x0000001a0d067219 */ /* 0x081fe400000006ff */
[--C-:B------:R-:W-:Y:S02]  /*0a10*/  SHF.R.U64 R22, R30, R26, R7.reuse ;  /* 0x0000001a1e167219 */ /* 0x100fe40000001207 */
[----:B------:R-:W-:Y:S02]  /*0a20*/  LOP3.LUT R15, RZ, R6, RZ, 0x33, !PT ;  /* 0x00000006ff0f7212 */ /* 0x000fe400078e33ff */
[-C--:B------:R-:W-:Y:S01]  /*0a30*/  SHF.R.U32.HI R7, RZ, R26.reuse, R7 ;  /* 0x0000001aff077219 */ /* 0x080fe20000011607 */
[----:B------:R-:W0:Y:S01]  /*0a40*/  LDC R23, c[0x0][0x638] ;  /* 0x00018e00ff177b82 */ /* 0x000e220000000800 */
[----:B------:R-:W-:Y:S01]  /*0a50*/  SHF.L.U32 R14, R11, R26, RZ ;  /* 0x0000001a0b0e7219 */ /* 0x000fe200000006ff */
[----:B------:R-:W-:-:S06]  /*0a60*/  IMAD.MOV.U32 R6, RZ, RZ, R22 ;  /* 0x000000ffff067224 */ /* 0x000fcc00078e0016 */
[----:B------:R-:W0:Y:S01]  /*0a70*/  LDC R25, c[0x0][0x610] ;  /* 0x00018400ff197b82 */ /* 0x000e220000000800 */
[----:B-1-3--:R-:W-:Y:S05]  /*0a80*/  @!P0 BRA `(.L_x_6) ;  /* 0x0000000000288947 */ /* 0x00afea0003800000 */
[----:B------:R-:W1:Y:S02]  /*0a90*/  LDC R13, c[0x0][0x64c] ;  /* 0x00019300ff0d7b82 */ /* 0x000e640000000800 */
[----:B-1----:R-:W-:-:S05]  /*0aa0*/  IADD3 R13, P0, R22, R13, RZ ;  /* 0x0000000d160d7210 */ /* 0x002fca0007f1e0ff */
        /* <DEDUP_REMOVED lines=8> */
.L_x_6:
[----:B----4-:R-:W-:Y:S01]  /*0b30*/  SHF.R.U64 R6, R6, R21, R7 ;  /* 0x0000001506067219 */ /* 0x010fe20000001207 */
[----:B--2---:R-:W-:Y:S01]  /*0b40*/  VIADD R7, R24, 0xffffffff ;  /* 0xffffffff18077836 */ /* 0x004fe20000000000 */
[----:B------:R-:W-:Y:S01]  /*0b50*/  LOP3.LUT R15, R30, R15, RZ, 0xc0, !PT ;  /* 0x0000000f1e0f7212 */ /* 0x000fe200078ec0ff */
[----:B------:R-:W-:Y:S02]  /*0b60*/  IMAD.MOV R17, RZ, RZ, -R17 ;  /* 0x000000ffff117224 */ /* 0x000fe400078e0a11 */
[----:B------:R-:W-:Y:S01]  /*0b70*/  IMAD.MOV R10, RZ, RZ, -R6 ;  /* 0x000000ffff0a7224 */ /* 0x000fe200078e0a06 */
[----:B------:R-:W-:Y:S01]  /*0b80*/  LOP3.LUT R7, R20, R7, RZ, 0xc0, !PT ;  /* 0x0000000714077212 */ /* 0x000fe200078ec0ff */
[----:B------:R-:W-:Y:S02]  /*0b90*/  @P3 IMAD R4, R18, R17, R5 ;  /* 0x0000001112043224 */ /* 0x000fe400078e0205 */
[----:B------:R-:W-:Y:S02]  /*0ba0*/  IMAD R15, R14, R6, R15 ;  /* 0x000000060e0f7224 */ /* 0x000fe400078e020f */
[----:B0-----:R-:W-:-:S02]  /*0bb0*/  IMAD R5, R10, R23, R22 ;  /* 0x000000170a057224 */ /* 0x001fc400078e0216 */
[----:B------:R-:W-:Y:S02]  /*0bc0*/  IMAD R4, R15, R25, R4 ;  /* 0x000000190f047224 */ /* 0x000fe400078e0204 */
[----:B------:R-:W-:Y:S02]  /*0bd0*/  IMAD R5, R5, R24, R7 ;  /* 0x0000001805057224 */ /* 0x000fe400078e0207 */
[----:B------:R-:W-:-:S03]  /*0be0*/  IMAD.MOV.U32 R10, RZ, RZ, 0x1 ;  /* 0x00000001ff0a7424 */ /* 0x000fc600078e00ff */
[----:B------:R-:W-:Y:S02]  /*0bf0*/  SEL R15, R5, R4, !P3 ;  /* 0x00000004050f7207 */ /* 0x000fe40005800000 */
[----:B------:R-:W-:-:S07]  /*0c00*/  SEL R11, R4, R5, !P3 ;  /* 0x00000005040b7207 */ /* 0x000fce0005800000 */
.L_x_4:
[----:B------:R-:W-:-:S08]  /*0c10*/  NOP ;  /* 0x0000000000007918 */ /* 0x000fd00000000000 */
[----:B------:R-:W0:Y:S02]  /*0c20*/  USETMAXREG.TRY_ALLOC.CTAPOOL UP0, 0xe8 ;  /* 0x000000e8000079c8 */ /* 0x000e240008000600 */
[----:B0-----:R-:W-:-:S13]  /*0c30*/  PLOP3.LUT P0, PT, PT, PT, UP0, 0x80, 0x0 ;  /* 0x000000000000781c */ /* 0x001fda0003f0f008 */
[----:B------:R-:W-:Y:S05]  /*0c40*/  @!P0 BRA `(.L_x_4) ;  /* 0xfffffffc00f08947 */ /* 0x000fea000383ffff */
[----:B------:R-:W-:Y:S01]  /*0c50*/  ULDC.64 UR4, c[0x0][0x598] ;  /* 0x0001660000047ab9 */ /* 0x000fe20000000a00 */
[----:B------:R-:W-:Y:S01]  /*0c60*/  ULDC.64 UR24, c[0x0][0x208] ;  /* 0x0000820000187ab9 */ /* 0x000fe20000000a00 */
[----:B------:R-:W-:-:S04]  /*0c70*/  ISETP.NE.U32.AND P0, PT, RZ, UR4, PT ;  /* 0x00000004ff007c0c */ /* 0x000fc8000bf05070 */
[----:B------:R-:W-:-:S13]  /*0c80*/  ISETP.NE.AND.EX P0, PT, RZ, UR5, PT, P0 ;  /* 0x00000005ff007c0c */ /* 0x000fda000bf05300 */
[----:B------:R-:W-:Y:S05]  /*0c90*/  @!P0 BRA `(.L_x_7) ;  /* 0x00000000001c8947 */ /* 0x000fea0003800000 */
[----:B------:R-:W0:Y:S02]  /*0ca0*/  LDC.64 R4, c[0x0][0x598] ;  /* 0x00016600ff047b82 */ /* 0x000e240000000a00 */
[----:B0-----:R-:W2:Y:S02]  /*0cb0*/  LDG.E.64 R4, desc[UR24][R4.64] ;  /* 0x0000001804047981 */ /* 0x001ea4000c1e1b00 */
[----:B--2---:R-:W-:-:S04]  /*0cc0*/  ISETP.NE.U32.AND P0, PT, R4, RZ, PT ;  /* 0x000000ff0400720c */ /* 0x004fc80003f05070 */
[----:B------:R-:W-:-:S13]  /*0cd0*/  ISETP.NE.AND.EX P0, PT, R5, RZ, PT, P0 ;  /* 0x000000ff0500720c */ /* 0x000fda0003f05300 */
[----:B------:R-:W-:Y:S05]  /*0ce0*/  @!P0 BRA `(.L_x_7) ;  /* 0x0000000000088947 */ /* 0x000fea0003800000 */
[----:B------:R0:W5:Y:S01]  /*0cf0*/  LD.E R6, desc[UR24][R4.64] ;  /* 0x0000001804067980 */ /* 0x000162000c101900 */
[----:B------:R-:W-:Y:S05]  /*0d00*/  BRA `(.L_x_8) ;  /* 0x0000000000207947 */ /* 0x000fea0003800000 */
.L_x_7:
[----:B------:R-:W-:Y:S02]  /*0d10*/  ULDC.64 UR4, c[0x0][0x588] ;  /* 0x0001620000047ab9 */ /* 0x000fe40000000a00 */
[----:B------:R-:W-:-:S04]  /*0d20*/  ISETP.NE.U32.AND P0, PT, RZ, UR4, PT ;  /* 0x00000004ff007c0c */ /* 0x000fc8000bf05070 */
[----:B------:R-:W-:-:S13]  /*0d30*/  ISETP.NE.AND.EX P0, PT, RZ, UR5, PT, P0 ;  /* 0x00000005ff007c0c */ /* 0x000fda000bf05300 */
[----:B------:R-:W-:Y:S05]  /*0d40*/  @!P0 BRA `(.L_x_9) ;  /* 0x00000000000c8947 */ /* 0x000fea0003800000 */
[----:B------:R-:W0:Y:S02]  /*0d50*/  LDC.64 R6, c[0x0][0x588] ;  /* 0x00016200ff067b82 */ /* 0x000e240000000a00 */
[----:B0-----:R1:W5:Y:S01]  /*0d60*/  LDG.E R6, desc[UR24][R6.64] ;  /* 0x0000001806067981 */ /* 0x001362000c1e1900 */
[----:B------:R-:W-:Y:S05]  /*0d70*/  BRA `(.L_x_8) ;  /* 0x0000000000047947 */ /* 0x000fea0003800000 */
.L_x_9:
[----:B------:R-:W2:Y:S02]  /*0d80*/  LDC R6, c[0x0][0x580] ;  /* 0x00016000ff067b82 */ /* 0x000ea40000000800 */
.L_x_8:
[----:B------:R-:W-:Y:S02]  /*0d90*/  ULDC.64 UR4, c[0x0][0x5a0] ;  /* 0x0001680000047ab9 */ /* 0x000fe40000000a00 */
[----:B------:R-:W-:-:S04]  /*0da0*/  ISETP.NE.U32.AND P0, PT, RZ, UR4, PT ;  /* 0x00000004ff007c0c */ /* 0x000fc8000bf05070 */
[----:B------:R-:W-:-:S13]  /*0db0*/  ISETP.NE.AND.EX P0, PT, RZ, UR5, PT, P0 ;  /* 0x00000005ff007c0c */ /* 0x000fda000bf05300 */
[----:B------:R-:W-:Y:S05]  /*0dc0*/  @!P0 BRA `(.L_x_10) ;  /* 0x00000000001c8947 */ /* 0x000fea0003800000 */
[----:B0-----:R-:W0:Y:S02]  /*0dd0*/  LDC.64 R4, c[0x0][0x5a0] ;  /* 0x00016800ff047b82 */ /* 0x001e240000000a00 */
[----:B0-----:R-:W3:Y:S02]  /*0de0*/  LDG.E.64 R4, desc[UR24][R4.64] ;  /* 0x0000001804047981 */ /* 0x001ee4000c1e1b00 */
[----:B---3--:R-:W-:-:S04]  /*0df0*/  ISETP.NE.U32.AND P0, PT, R4, RZ, PT ;  /* 0x000000ff0400720c */ /* 0x008fc80003f05070 */
[----:B------:R-:W-:-:S13]  /*0e00*/  ISETP.NE.AND.EX P0, PT, R5, RZ, PT, P0 ;  /* 0x000000ff0500720c */ /* 0x000fda0003f05300 */
[----:B------:R-:W-:Y:S05]  /*0e10*/  @!P0 BRA `(.L_x_10) ;  /* 0x0000000000088947 */ /* 0x000fea0003800000 */
[----:B-1----:R0:W5:Y:S01]  /*0e20*/  LD.E R7, desc[UR24][R4.64] ;  /* 0x0000001804077980 */ /* 0x002162000c101900 */
[----:B------:R-:W-:Y:S05]  /*0e30*/  BRA `(.L_x_11) ;  /* 0x0000000000207947 */ /* 0x000fea0003800000 */
.L_x_10:
[----:B------:R-:W-:Y:S02]  /*0e40*/  ULDC.64 UR4, c[0x0][0x590] ;  /* 0x0001640000047ab9 */ /* 0x000fe40000000a00 */
[----:B------:R-:W-:-:S04]  /*0e50*/  ISETP.NE.U32.AND P0, PT, RZ, UR4, PT ;  /* 0x00000004ff007c0c */ /* 0x000fc8000bf05070 */
[----:B------:R-:W-:-:S13]  /*0e60*/  ISETP.NE.AND.EX P0, PT, RZ, UR5, PT, P0 ;  /* 0x00000005ff007c0c */ /* 0x000fda000bf05300 */
[----:B------:R-:W-:Y:S05]  /*0e70*/  @!P0 BRA `(.L_x_12) ;  /* 0x00000000000c8947 */ /* 0x000fea0003800000 */
[----:B0-----:R-:W1:Y:S02]  /*0e80*/  LDC.64 R4, c[0x0][0x590] ;  /* 0x00016400ff047b82 */ /* 0x001e640000000a00 */
[----:B-1----:R1:W5:Y:S01]  /*0e90*/  LDG.E R7, desc[UR24][R4.64] ;  /* 0x0000001804077981 */ /* 0x002362000c1e1900 */
[----:B------:R-:W-:Y:S05]  /*0ea0*/  BRA `(.L_x_11) ;  /* 0x0000000000047947 */ /* 0x000fea0003800000 */
.L_x_12:
[----:B-1----:R-:W3:Y:S02]  /*0eb0*/  LDC R7, c[0x0][0x584] ;  /* 0x00016100ff077b82 */ /* 0x002ee40000000800 */
.L_x_11:
[----:B------:R-:W-:-:S13]  /*0ec0*/  LOP3.LUT P0, RZ, R10, 0xff, RZ, 0xc0, !PT ;  /* 0x000000ff0aff7812 */ /* 0x000fda000780c0ff */
[----:B------:R-:W-:Y:S05]  /*0ed0*/  @!P0 EXIT ;  /* 0x000000000000894d */ /* 0x000fea0003800000 */
[----:B------:R-:W-:Y:S01]  /*0ee0*/  ULDC.64 UR8, c[0x0][0x288] ;  /* 0x0000a20000087ab9 */ /* 0x000fe20000000a00 */
[----:B01----:R-:W-:Y:S01]  /*0ef0*/  SHF.R.U32.HI R4, RZ, 0x1, R3 ;  /* 0x00000001ff047819 */ /* 0x003fe20000011603 */
[----:B------:R-:W-:Y:S01]  /*0f00*/  UIADD3 UR4, UR9, 0xff, URZ ;  /* 0x000000ff09047890 */ /* 0x000fe2000fffe03f */
[----:B------:R-:W-:Y:S01]  /*0f10*/  SHF.R.U32.HI R3, RZ, 0x2, R2 ;  /* 0x00000002ff037819 */ /* 0x000fe20000011602 */
[----:B------:R-:W-:Y:S01]  /*0f20*/  IMAD.U32 R13, RZ, RZ, UR8 ;  /* 0x00000008ff0d7e24 */ /* 0x000fe2000f8e00ff */
[----:B------:R-:W-:Y:S01]  /*0f30*/  LOP3.LUT R16, R16, 0x1, RZ, 0xc0, !PT ;  /* 0x0000000110107812 */ /* 0x000fe200078ec0ff */
[----:B------:R-:W-:Y:S01]  /*0f40*/  USHF.R.S32.HI UR5, URZ, 0x1f, UR4 ;  /* 0x0000001f3f057899 */ /* 0x000fe20008011404 */
[----:B------:R-:W-:Y:S02]  /*0f50*/  LOP3.LUT R4, R4, 0x30, RZ, 0xc0, !PT ;  /* 0x0000003004047812 */ /* 0x000fe400078ec0ff */
[----:B------:R-:W-:Y:S01]  /*0f60*/  LOP3.LUT R3, R3, 0x7, RZ, 0xc0, !PT ;  /* 0x0000000703037812 */ /* 0x000fe200078ec0ff */
[----:B------:R-:W-:Y:S01]  /*0f70*/  ULEA.HI UR5, UR5, UR4, URZ, 0x8 ;  /* 0x0000000405057291 */ /* 0x000fe2000f8f403f */
[----:B------:R-:W-:Y:S01]  /*0f80*/  LOP3.LUT R12, R2, 0x3, RZ, 0xc0, !PT ;  /* 0x00000003020c7812 */ /* 0x000fe200078ec0ff */
[----:B------:R-:W-:Y:S01]  /*0f90*/  IMAD.SHL.U32 R10, R16, 0x40, RZ ;  /* 0x00000040100a7824 */ /* 0x000fe200078e00ff */
[-C--:B------:R-:W-:Y:S01]  /*0fa0*/  IADD3 R5, RZ, -R4.reuse, -R3 ;  /* 0x80000004ff057210 */ /* 0x080fe20007ffe803 */
[----:B------:R-:W-:Y:S01]  /*0fb0*/  USHF.R.S32.HI UR8, URZ, 0x8, UR5 ;  /* 0x000000083f087899 */ /* 0x000fe20008011405 */
[----:B------:R-:W-:Y:S01]  /*0fc0*/  LOP3.LUT R42, R0, 0x1, RZ, 0xfc, !PT ;  /* 0x00000001002a7812 */ /* 0x000fe200078efcff */
[----:B------:R-:W-:Y:S01]  /*0fd0*/  IMAD R12, R12, -0x2, R13 ;  /* 0xfffffffe0c0c7824 */ /* 0x000fe200078e020d */
[----:B------:R-:W-:Y:S01]  /*0fe0*/  LOP3.LUT R3, R10, 0x40, R3, 0xe2, !PT ;  /* 0x000000400a037812 */ /* 0x000fe200078ee203 */
[----:B------:R-:W-:Y:S01]  /*0ff0*/  UISETP.LT.AND UP0, UPT, UR8, 0x1, UPT ;  /* 0x000000010800788c */ /* 0x000fe2000bf01270 */
[----:B------:R-:W-:Y:S01]  /*1000*/  LOP3.LUT R13, R2, 0x80, RZ, 0xc0, !PT ;  /* 0x00000080020d7812 */ /* 0x000fe200078ec0ff */
[----:B------:R-:W-:Y:S01]  /*1010*/  IMAD R5, R16, -0x40, R5 ;  /* 0xffffffc010057824 */ /* 0x000fe200078e0205 */
[----:B------:R-:W-:Y:S01]  /*1020*/  LOP3.LUT R2, R3, R4, RZ, 0xfc, !PT ;  /* 0x0000000403027212 */ /* 0x000fe200078efcff */
[----:B------:R-:W-:Y:S01]  /*1030*/  USEL UR9, UR8, 0x1, UP0 ;  /* 0x0000000108097887 */ /* 0x000fe20008000000 */
[----:B------:R-:W-:Y:S01]  /*1040*/  SHF.R.U32.HI R13, RZ, 0x7, R13 ;  /* 0x00000007ff0d7819 */ /* 0x000fe2000001160d */
[----:B------:R-:W-:Y:S01]  /*1050*/  ULDC UR4, c[0x0][0x284] ;  /* 0x0000a10000047ab9 */ /* 0x000fe20000000800 */
[----:B------:R-:W-:Y:S01]  /*1060*/  IMAD.MOV.U32 R3, RZ, RZ, RZ ;  /* 0x000000ffff037224 */ /* 0x000fe200078e00ff */
[----:B------:R-:W-:Y:S01]  /*1070*/  UIADD3 UR9, UR8, -UR9, URZ ;  /* 0x8000000908097290 */ /* 0x000fe2000fffe03f */
[----:B------:R-:W-:Y:S01]  /*1080*/  VIADD R14, R5, UR4 ;  /* 0x00000004050e7c36 */ /* 0x000fe20008000000 */
[----:B------:R-:W-:Y:S01]  /*1090*/  UMOV UR4, URZ ;  /* 0x0000003f00047c82 */ /* 0x000fe20008000000 */
[----:B------:R-:W-:-:S09]  /*10a0*/  UMOV UR5, URZ ;  /* 0x0000003f00057c82 */ /* 0x000fd20008000000 */
.L_x_53:
[----:B------:R-:W0:Y:S01]  /*10b0*/  SHFL.IDX PT, R5, R13, RZ, 0x1f ;  /* 0x00001fff0d057589 */ /* 0x000e2200000e0000 */
[----:B------:R-:W1:Y:S01]  /*10c0*/  S2UR UR12, SR_CgaCtaId ;  /* 0x00000000000c79c3 */ /* 0x000e620000008800 */
[----:B------:R-:W-:Y:S01]  /*10d0*/  UMOV UR15, URZ ;  /* 0x0000003f000f7c82 */ /* 0x000fe20008000000 */
[----:B------:R-:W-:Y:S01]  /*10e0*/  UMOV UR16, URZ ;  /* 0x0000003f00107c82 */ /* 0x000fe20008000000 */
[----:B------:R-:W-:Y:S01]  /*10f0*/  UMOV UR14, UR5 ;  /* 0x00000005000e7c82 */ /* 0x000fe20008000000 */
[----:B------:R-:W-:Y:S01]  /*1100*/  IMAD.MOV.U32 R26, RZ, RZ, RZ ;  /* 0x000000ffff1a7224 */ /* 0x000fe200078e00ff */
[----:B------:R-:W-:Y:S02]  /*1110*/  CS2R R36, SRZ ;  /* 0x0000000000247805 */ /* 0x000fe4000001ff00 */
[----:B------:R-:W-:Y:S02]  /*1120*/  CS2R R38, SRZ ;  /* 0x0000000000267805 */ /* 0x000fe4000001ff00 */
[----:B------:R-:W-:Y:S01]  /*1130*/  CS2R R40, SRZ ;  /* 0x0000000000287805 */ /* 0x000fe2000001ff00 */
[----:B------:R-:W4:Y:S01]  /*1140*/  LDC R4, c[0x0][0x28c] ;  /* 0x0000a300ff047b82 */ /* 0x000f220000000800 */
[----:B------:R-:W-:Y:S01]  /*1150*/  IMAD.MOV.U32 R43, RZ, RZ, RZ ;  /* 0x000000ffff2b7224 */ /* 0x000fe200078e00ff */
[----:B------:R-:W-:Y:S01]  /*1160*/  CS2R R28, SRZ ;  /* 0x00000000001c7805 */ /* 0x000fe2000001ff00 */
[----:B--23--:R-:W-:Y:S01]  /*1170*/  IMAD.U32 R16, RZ, RZ, UR4 ;  /* 0x00000004ff107e24 */ /* 0x00cfe2000f8e00ff */
[----:B------:R-:W-:-:S02]  /*1180*/  CS2R R30, SRZ ;  /* 0x00000000001e7805 */ /* 0x000fc4000001ff00 */
[----:B------:R-:W-:Y:S02]  /*1190*/  CS2R R32, SRZ ;  /* 0x0000000000207805 */ /* 0x000fe4000001ff00 */
[----:B------:R-:W-:Y:S02]  /*11a0*/  CS2R R34, SRZ ;  /* 0x0000000000227805 */ /* 0x000fe4000001ff00 */
[----:B0-----:R-:W-:Y:S02]  /*11b0*/  R2UR UR6, R5 ;  /* 0x00000000050672ca */ /* 0x001fe400000e0000 */
[----:B----4-:R-:W-:-:S11]  /*11c0*/  ISETP.GE.AND P0, PT, R4, 0x1, PT ;  /* 0x000000010400780c */ /* 0x010fd60003f06270 */
[----:B------:R-:W-:-:S04]  /*11d0*/  ULEA.HI UR10, UR6, UR6, URZ, 0x1 ;  /* 0x00000006060a7291 */ /* 0x000fc8000f8f083f */
[----:B------:R-:W-:-:S03]  /*11e0*/  ULOP3.LUT UR11, UR10, 0x7fffe, URZ, 0xc0, !UPT ;  /* 0x0007fffe0a0b7892 */ /* 0x000fc6000f8ec03f */
[----:B------:R-:W-:Y:S01]  /*11f0*/  UMOV UR10, 0x400 ;  /* 0x00000400000a7882 */ /* 0x000fe20000000000 */
[----:B------:R-:W-:Y:S02]  /*1200*/  UIADD3 UR11, UR6, -UR11, URZ ;  /* 0x8000000b060b7290 */ /* 0x000fe4000fffe03f */
[----:B-1----:R-:W-:Y:S01]  /*1210*/  ULEA UR10, UR12, UR10, 0x18 ;  /* 0x0000000a0c0a7291 */ /* 0x002fe2000f8ec03f */
[----:B------:R-:W-:-:S03]  /*1220*/  UMOV UR6, URZ ;  /* 0x0000003f00067c82 */ /* 0x000fc60008000000 */
[----:B------:R-:W-:-:S04]  /*1230*/  ULEA UR11, UR11, UR10, 0xd ;  /* 0x0000000a0b0b7291 */ /* 0x000fc8000f8e683f */
[----:B------:R-:W-:-:S04]  /*1240*/  UIADD3 UR11, UR11, 0x100, URZ ;  /* 0x000001000b0b7890 */ /* 0x000fc8000fffe03f */
[----:B------:R-:W-:-:S04]  /*1250*/  USHF.R.U32.HI UR11, URZ, 0x4, UR11 ;  /* 0x000000043f0b7899 */ /* 0x000fc8000801160b */
[----:B------:R-:W-:-:S04]  /*1260*/  ULOP3.LUT UR11, UR11, 0x3fff, URZ, 0xc0, !UPT ;  /* 0x00003fff0b0b7892 */ /* 0x000fc8000f8ec03f */
[----:B------:R-:W-:Y:S01]  /*1270*/  ULOP3.LUT UR13, UR11, 0x10000, URZ, 0xfc, !UPT ;  /* 0x000100000b0d7892 */ /* 0x000fe2000f8efc3f */
[----:B-----5:R-:W-:Y:S11]  /*1280*/  @!P0 BRA `(.L_x_13) ;  /* 0x0000000400dc8947 */ /* 0x020ff60003800000 */
[----:B------:R-:W-:-:S13]  /*1290*/  ISETP.NE.AND P1, PT, R42, 0x3, PT ;  /* 0x000000032a00780c */ /* 0x000fda0003f25270 */
[----:B------:R-:W-:Y:S05]  /*12a0*/  @!P1 BRA `(.L_x_14) ;  /* 0x0000000000049947 */ /* 0x000fea0003800000 */
[----:B------:R-:W-:Y:S01]  /*12b0*/  BPT.TRAP 0x1 ;  /* 0x000000040000795c */ /* 0x000fe20000300000 */
.L_x_14:
[----:B------:R-:W-:Y:S01]  /*12c0*/  ULEA UR6, UR5, UR10, 0x3 ;  /* 0x0000000a05067291 */ /* 0x000fe2000f8e183f */
[----:B------:R-:W-:-:S05]  /*12d0*/  IMAD.U32 R4, RZ, RZ, UR4 ;  /* 0x00000004ff047e24 */ /* 0x000fca000f8e00ff */
[----:B------:R-:W-:-:S04]  /*12e0*/  SHF.L.U32 R4, R4, 0x1f, RZ ;  /* 0x0000001f04047819 */ /* 0x000fc800000006ff */
[----:B------:R0:W1:Y:S01]  /*12f0*/  SYNCS.PHASECHK.TRANS64.TRYWAIT P0, [UR6], R4 ;  /* 0x00000004ff0075a7 */ /* 0x0000620008000146 */
[----:B------:R-:W-:Y:S05]  /*1300*/  @!P1 BRA `(.L_x_15) ;  /* 0x0000000000049947 */ /* 0x000fea0003800000 */
[----:B------:R-:W-:Y:S01]  /*1310*/  BPT.TRAP 0x1 ;  /* 0x000000040000795c */ /* 0x000fe20000300000 */
.L_x_15:
[----:B-1----:R-:W-:Y:S05]  /*1320*/  @P0 BRA `(.L_x_16) ;  /* 0x0000000000080947 */ /* 0x002fea0003800000 */
[----:B------:R-:W1:Y:S02]  /*1330*/  SYNCS.PHASECHK.TRANS64.TRYWAIT P0, [UR6], R4 ;  /* 0x00000004ff0075a7 */ /* 0x000e640008000146 */
[----:B-1----:R-:W-:Y:S05]  /*1340*/  @!P0 BRA `(.L_x_17) ;  /* 0x0000003c00108947 */ /* 0x002fea0003800000 */
.L_x_16:
[----:B------:R-:W-:Y:S01]  /*1350*/  UIADD3 UR6, UR10, 0x30100, URZ ;  /* 0x000301000a067890 */ /* 0x000fe2000fffe03f */
[----:B------:R-:W-:Y:S01]  /*1360*/  WARPGROUP.ARRIVE ;  /* 0x00000000000079c5 */ /* 0x000fe20000000000 */
[----:B------:R-:W-:Y:S01]  /*1370*/  ULEA UR12, UR5, UR13, 0xc ;  /* 0x0000000d050c7291 */ /* 0x000fe2000f8e603f */
[----:B------:R-:W-:Y:S01]  /*1380*/  IMAD.MOV.U32 R26, RZ, RZ, RZ ;  /* 0x000000ffff1a7224 */ /* 0x000fe200078e00ff */
[----:B------:R-:W-:Y:S01]  /*1390*/  USHF.R.U32.HI UR6, URZ, 0x4, UR6 ;  /* 0x000000043f067899 */ /* 0x000fe20008011606 */
[----:B------:R-:W-:Y:S01]  /*13a0*/  CS2R R36, SRZ ;  /* 0x0000000000247805 */ /* 0x000fe2000001ff00 */
[----:B------:R-:W-:Y:S01]  /*13b0*/  UIADD3 UR11, UR12, 0x400, URZ ;  /* 0x000004000c0b7890 */ /* 0x000fe2000fffe03f */
[----:B------:R-:W-:Y:S01]  /*13c0*/  CS2R R38, SRZ ;  /* 0x0000000000267805 */ /* 0x000fe2000001ff00 */
[----:B------:R-:W-:Y:S01]  /*13d0*/  ULOP3.LUT UR6, UR6, 0x3fff, URZ, 0xc0, !UPT ;  /* 0x00003fff06067892 */ /* 0x000fe2000f8ec03f */
[----:B------:R-:W-:Y:S01]  /*13e0*/  CS2R R40, SRZ ;  /* 0x0000000000287805 */ /* 0x000fe2000001ff00 */
[----:B------:R-:W-:Y:S01]  /*13f0*/  UMOV UR16, UR12 ;  /* 0x0000000c00107c82 */ /* 0x000fe20008000000 */
[----:B------:R-:W-:Y:S01]  /*1400*/  UMOV UR17, 0x40000040 ;  /* 0x4000004000117882 */ /* 0x000fe20000000000 */
[----:B------:R-:W-:Y:S01]  /*1410*/  ULOP3.LUT UR6, UR6, 0x10000, URZ, 0xfc, !UPT ;  /* 0x0001000006067892 */ /* 0x000fe2000f8efc3f */
[----:B------:R-:W-:Y:S01]  /*1420*/  IMAD.MOV.U32 R43, RZ, RZ, RZ ;  /* 0x000000ffff2b7224 */ /* 0x000fe200078e00ff */
[----:B------:R-:W-:-:S02]  /*1430*/  UMOV UR19, 0x40000000 ;  /* 0x4000000000137882 */ /* 0x000fc40000000000 */
[----:B------:R-:W-:-:S07]  /*1440*/  ULEA UR6, UR5, UR6, 0x7 ;  /* 0x0000000605067291 */ /* 0x000fce000f8e383f */
[----:B------:R-:W-:Y:S02]  /*1450*/  UMOV UR18, UR6 ;  /* 0x0000000600127c82 */ /* 0x000fe40008000000 */
[----:B------:R-:W-:Y:S01]  /*1460*/  QGMMA.64x8x32.F32.E4M3.E4M3 R28, gdesc[UR16], RZ, !UPT ;  /* 0x00000000101c79f3 */ /* 0x000fe2000c7008ff */
[----:B------:R-:W-:Y:S01]  /*1470*/  UMOV UR16, UR11 ;  /* 0x0000000b00107c82 */ /* 0x000fe20008000000 */
[----:B------:R-:W-:Y:S01]  /*1480*/  UMOV UR17, 0x40000040 ;  /* 0x4000004000117882 */ /* 0x000fe20000000000 */
[----:B------:R-:W-:Y:S01]  /*1490*/  UIADD3 UR11, UR12, 0x402, URZ ;  /* 0x000004020c0b7890 */ /* 0x000fe2000fffe03f */
[----:B------:R-:W-:Y:S01]  /*14a0*/  QGMMA.64x8x32.F32.E4M3.E4M3 R32, gdesc[UR16], RZ, !UPT ;  /* 0x00000000102079f3 */ /* 0x000fe2000c7008ff */
[----:B------:R-:W-:Y:S02]  /*14b0*/  UIADD3 UR16, UR12, 0x2, URZ ;  /* 0x000000020c107890 */ /* 0x000fe4000fffe03f */
[----:B------:R-:W-:Y:S01]  /*14c0*/  UIADD3 UR18, UR6, 0x2, URZ ;  /* 0x0000000206127890 */ /* 0x000fe2000fffe03f */
[----:B------:R-:W-:Y:S01]  /*14d0*/  UMOV UR17, 0x40000040 ;  /* 0x4000004000117882 */ /* 0x000fe20000000000 */
[----:B------:R-:W-:-:S07]  /*14e0*/  UMOV UR19, 0x40000000 ;  /* 0x4000000000137882 */ /* 0x000fce0000000000 */
[----:B------:R-:W-:Y:S01]  /*14f0*/  QGMMA.64x8x32.F32.E4M3.E4M3 R28, gdesc[UR16], R28 ;  /* 0x00000000101c79f3 */ /* 0x000fe2000870081c */
[----:B------:R-:W-:Y:S01]  /*1500*/  UMOV UR16, UR11 ;  /* 0x0000000b00107c82 */ /* 0x000fe20008000000 */
[----:B------:R-:W-:Y:S01]  /*1510*/  UMOV UR17, 0x40000040 ;  /* 0x4000004000117882 */ /* 0x000fe20000000000 */
[----:B------:R-:W-:Y:S01]  /*1520*/  UIADD3 UR11, UR12, 0x404, URZ ;  /* 0x000004040c0b7890 */ /* 0x000fe2000fffe03f */
[----:B------:R-:W-:Y:S01]  /*1530*/  QGMMA.64x8x32.F32.E4M3.E4M3 R32, gdesc[UR16], R32 ;  /* 0x00000000102079f3 */ /* 0x000fe20008700820 */
        /* <DEDUP_REMOVED lines=42> */
[----:B------:R-:W-:Y:S02]  /*17e0*/  UMOV UR17, 0x40000040 ;  /* 0x4000004000117882 */ /* 0x000fe40000000000 */
[----:B------:R-:W-:Y:S01]  /*17f0*/  QGMMA.64x8x32.F32.E4M3.E4M3 R32, gdesc[UR16], R32 ;  /* 0x00000000102079f3 */ /* 0x000fe20008700820 */
[----:B------:R-:W-:Y:S02]  /*1800*/  UIADD3 UR18, UR6, 0x46, URZ ;  /* 0x0000004606127890 */ /* 0x000fe4000fffe03f */
[----:B------:R-:W-:Y:S01]  /*1810*/  UIADD3 UR16, UR12, 0x806, URZ ;  /* 0x000008060c107890 */ /* 0x000fe2000fffe03f */
[----:B------:R-:W-:Y:S01]  /*1820*/  ULDC UR6, c[0x0][0x50c] ;  /* 0x0001430000067ab9 */ /* 0x000fe20000000800 */
[----:B------:R-:W-:Y:S02]  /*1830*/  UIADD3 UR12, UR12, 0xc06, URZ ;  /* 0x00000c060c0c7890 */ /* 0x000fe4000fffe03f */
[----:B------:R-:W-:Y:S01]  /*1840*/  UISETP.NE.AND UP0, UPT, UR6, 0x8, UPT ;  /* 0x000000080600788c */ /* 0x000fe2000bf05270 */
[----:B------:R-:W-:Y:S01]  /*1850*/  UMOV UR17, 0x40000040 ;  /* 0x4000004000117882 */ /* 0x000fe20000000000 */
[----:B------:R-:W-:-:S02]  /*1860*/  UMOV UR19, 0x40000000 ;  /* 0x4000000000137882 */ /* 0x000fc40000000000 */
[----:B------:R-:W-:Y:S01]  /*1870*/  USEL UR15, URZ, 0x1, UP0 ;  /* 0x000000013f0f7887 */ /* 0x000fe20008000000 */
[----:B------:R-:W-:-:S05]  /*1880*/  UMOV UR6, 0x8 ;  /* 0x0000000800067882 */ /* 0x000fca0000000000 */
[----:B------:R-:W-:Y:S01]  /*1890*/  ISETP.NE.AND P0, PT, RZ, UR15, PT ;  /* 0x0000000fff007c0c */ /* 0x000fe2000bf05270 */
[----:B------:R-:W-:Y:S01]  /*18a0*/  QGMMA.64x8x32.F32.E4M3.E4M3 R28, gdesc[UR16], R28 ;  /* 0x00000000101c79f3 */ /* 0x000fe2000870081c */
[----:B------:R-:W-:Y:S01]  /*18b0*/  UMOV UR16, UR12 ;  /* 0x0000000c00107c82 */ /* 0x000fe20008000000 */
[----:B------:R-:W-:Y:S02]  /*18c0*/  UMOV UR17, 0x40000040 ;  /* 0x4000004000117882 */ /* 0x000fe40000000000 */
[----:B------:R-:W-:Y:S08]  /*18d0*/  QGMMA.64x8x32.F32.E4M3.E4M3 R32, gdesc[UR16], R32, gsb0 ;  /* 0x00000000102079f3 */ /* 0x000ff00008000820 */
[----:B------:R-:W-:Y:S05]  /*18e0*/  @!P0 BRA `(.L_x_18) ;  /* 0x0000000000288947 */ /* 0x000fea0003800000 */
[----:B------:R-:W-:Y:S02]  /*18f0*/  WARPGROUP.DEPBAR.LE gsb0, 0x0 ;  /* 0x00008000000079c5 */ /* 0x000fe40000010000 */
[----:B------:R-:W-:-:S01]  /*1900*/  FADD R43, RZ, R28 ;  /* 0x0000001cff2b7221 */ /* 0x000fc20000000000 */
[----:B------:R-:W-:Y:S01]  /*1910*/  FADD R40, RZ, R29 ;  /* 0x0000001dff287221 */ /* 0x000fe20000000000 */
[----:B------:R-:W-:-:S01]  /*1920*/  FADD R41, RZ, R30 ;  /* 0x0000001eff297221 */ /* 0x000fc20000000000 */
[----:B------:R-:W-:Y:S01]  /*1930*/  FADD R38, RZ, R31 ;  /* 0x0000001fff267221 */ /* 0x000fe20000000000 */
[----:B------:R-:W-:-:S01]  /*1940*/  FADD R39, RZ, R32 ;  /* 0x00000020ff277221 */ /* 0x000fc20000000000 */
[----:B------:R-:W-:Y:S01]  /*1950*/  FADD R36, RZ, R33 ;  /* 0x00000021ff247221 */ /* 0x000fe20000000000 */
[----:B------:R-:W-:-:S01]  /*1960*/  FADD R37, RZ, R34 ;  /* 0x00000022ff257221 */ /* 0x000fc20000000000 */
[----:B------:R-:W-:Y:S01]  /*1970*/  FADD R26, RZ, R35 ;  /* 0x00000023ff1a7221 */ /* 0x000fe20000000000 */
[----:B------:R-:W-:-:S06]  /*1980*/  UMOV UR6, URZ ;  /* 0x0000003f00067c82 */ /* 0x000fcc0008000000 */
.L_x_18:
[----:B------:R-:W-:Y:S01]  /*1990*/  UIADD3 UR14, UR5, 0x1, URZ ;  /* 0x00000001050e7890 */ /* 0x000fe2000fffe03f */
[----:B------:R-:W-:-:S03]  /*19a0*/  UMOV UR16, 0x1 ;  /* 0x0000000100107882 */ /* 0x000fc60000000000 */
[----:B------:R-:W-:-:S04]  /*19b0*/  UISETP.NE.AND UP0, UPT, UR14, 0x3, UPT ;  /* 0x000000030e00788c */ /* 0x000fc8000bf05270 */
[----:B------:R-:W-:Y:S02]  /*19c0*/  USEL UR11, URZ, 0x1, UP0 ;  /* 0x000000013f0b7887 */ /* 0x000fe40008000000 */
[----:B------:R-:W-:Y:S02]  /*19d0*/  USEL UR14, UR14, URZ, UP0 ;  /* 0x0000003f0e0e7287 */ /* 0x000fe40008000000 */
[----:B------:R-:W-:-:S06]  /*19e0*/  ULOP3.LUT UR11, UR4, UR11, URZ, 0x3c, !UPT ;  /* 0x0000000b040b7292 */ /* 0x000fcc000f8e3c3f */
[----:B------:R-:W-:-:S07]  /*19f0*/  IMAD.U32 R16, RZ, RZ, UR11 ;  /* 0x0000000bff107e24 */ /* 0x000fce000f8e00ff */
.L_x_13:
[----:B------:R-:W-:-:S06]  /*1a00*/  UISETP.GE.AND UP0, UPT, UR9, 0x1, UPT ;  /* 0x000000010900788c */ /* 0x000fcc000bf06270 */
[----:B------:R-:W-:-:S13]  /*1a10*/  PLOP3.LUT P0, PT, PT, PT, UP0, 0x80, 0x0 ;  /* 0x000000000000781c */ /* 0x000fda0003f0f008 */
[----:B------:R-:W-:Y:S05]  /*1a20*/  @!P0 BRA `(.L_x_19) ;  /* 0x0000000800288947 */ /* 0x000fea0003800000 */
[----:B01----:R-:W-:Y:S01]  /*1a30*/  IMAD.U32 R4, RZ, RZ, UR9 ;  /* 0x00000009ff047e24 */ /* 0x003fe2000f8e00ff */
[----:B------:R-:W-:Y:S01]  /*1a40*/  UMOV UR11, UR5 ;  /* 0x00000005000b7c82 */ /* 0x000fe20008000000 */
[----:B------:R-:W-:-:S05]  /*1a50*/  ULDC UR12, c[0x0][0x50c] ;  /* 0x00014300000c7ab9 */ /* 0x000fca0000000800 */
.L_x_27:
[----:B------:R-:W-:-:S13]  /*1a60*/  ISETP.NE.AND P1, PT, R42, 0x3, PT ;  /* 0x000000032a00780c */ /* 0x000fda0003f25270 */
[----:B01----:R-:W-:Y:S05]  /*1a70*/  @!P1 BRA `(.L_x_20) ;  /* 0x0000000000049947 */ /* 0x003fea0003800000 */
[----:B------:R-:W-:Y:S01]  /*1a80*/  BPT.TRAP 0x1 ;  /* 0x000000040000795c */ /* 0x000fe20000300000 */
.L_x_20:
[----:B------:R-:W0:Y:S01]  /*1a90*/  S2UR UR17, SR_CgaCtaId ;  /* 0x00000000001179c3 */ /* 0x000e220000008800 */
[----:B------:R-:W-:Y:S01]  /*1aa0*/  UMOV UR10, 0x400 ;  /* 0x00000400000a7882 */ /* 0x000fe20000000000 */
[----:B------:R-:W-:Y:S01]  /*1ab0*/  SHF.L.U32 R5, R16, 0x1f, RZ ;  /* 0x0000001f10057819 */ /* 0x000fe200000006ff */
[----:B0-----:R-:W-:-:S04]  /*1ac0*/  ULEA UR10, UR17, UR10, 0x18 ;  /* 0x0000000a110a7291 */ /* 0x001fc8000f8ec03f */
[----:B------:R-:W-:-:S09]  /*1ad0*/  ULEA UR17, UR14, UR10, 0x3 ;  /* 0x0000000a0e117291 */ /* 0x000fd2000f8e183f */
[----:B------:R0:W1:Y:S01]  /*1ae0*/  SYNCS.PHASECHK.TRANS64.TRYWAIT P0, [UR17], R5 ;  /* 0x00000005ff0075a7 */ /* 0x0000620008000151 */
[----:B------:R-:W-:Y:S05]  /*1af0*/  @!P1 BRA `(.L_x_21) ;  /* 0x0000000000049947 */ /* 0x000fea0003800000 */
[----:B------:R-:W-:Y:S01]  /*1b00*/  BPT.TRAP 0x1 ;  /* 0x000000040000795c */ /* 0x000fe20000300000 */
.L_x_21:
[----:B-1----:R-:W-:Y:S05]  /*1b10*/  @P0 BRA `(.L_x_22) ;  /* 0x0000000000080947 */ /* 0x002fea0003800000 */
[----:B------:R-:W1:Y:S02]  /*1b20*/  SYNCS.PHASECHK.TRANS64.TRYWAIT P0, [UR17], R5 ;  /* 0x00000005ff0075a7 */ /* 0x000e640008000151 */
[----:B-1----:R-:W-:Y:S05]  /*1b30*/  @!P0 BRA `(.L_x_23) ;  /* 0x00000034002c8947 */ /* 0x002fea0003800000 */
.L_x_22:
[----:B------:R-:W-:Y:S01]  /*1b40*/  UIADD3 UR17, UR10, 0x30100, URZ ;  /* 0x000301000a117890 */ /* 0x000fe2000fffe03f */
[----:B------:R-:W-:Y:S01]  /*1b50*/  WARPGROUP.ARRIVE ;  /* 0x00000000000079c5 */ /* 0x000fe20000000000 */
[----:B------:R-:W-:Y:S02]  /*1b60*/  UISETP.NE.AND UP0, UPT, UR15, URZ, UPT ;  /* 0x0000003f0f00728c */ /* 0x000fe4000bf05270 */
[----:B------:R-:W-:Y:S02]  /*1b70*/  USHF.R.U32.HI UR17, URZ, 0x4, UR17 ;  /* 0x000000043f117899 */ /* 0x000fe40008011611 */
[----:B------:R-:W-:Y:S02]  /*1b80*/  USEL UR16, UR16, URZ, !UP0 ;  /* 0x0000003f10107287 */ /* 0x000fe4000c000000 */
[----:B------:R-:W-:Y:S02]  /*1b90*/  ULOP3.LUT UR17, UR17, 0x3fff, URZ, 0xc0, !UPT ;  /* 0x00003fff11117892 */ /* 0x000fe4000f8ec03f */
[----:B------:R-:W-:-:S02]  /*1ba0*/  UISETP.NE.U32.AND UP0, UPT, UR16, URZ, UPT ;  /* 0x0000003f1000728c */ /* 0x000fc4000bf05070 */
[----:B------:R-:W-:Y:S02]  /*1bb0*/  ULOP3.LUT UR16, UR17, 0x10000, URZ, 0xfc, !UPT ;  /* 0x0001000011107892 */ /* 0x000fe4000f8efc3f */
[----:B------:R-:W-:Y:S02]  /*1bc0*/  ULEA UR18, UR14, UR13, 0xc ;  /* 0x0000000d0e127291 */ /* 0x000fe4000f8e603f */
[----:B------:R-:W-:Y:S02]  /*1bd0*/  ULEA UR16, UR14, UR16, 0x7 ;  /* 0x000000100e107291 */ /* 0x000fe4000f8e383f */
[----:B------:R-:W-:Y:S01]  /*1be0*/  UIADD3 UR15, UR18, 0x400, URZ ;  /* 0x00000400120f7890 */ /* 0x000fe2000fffe03f */
[----:B------:R-:W-:Y:S02]  /*1bf0*/  UMOV UR21, 0x40000040 ;  /* 0x4000004000157882 */ /* 0x000fe40000000000 */
[----:B------:R-:W-:Y:S01]  /*1c00*/  UMOV UR20, UR18 ;  /* 0x0000001200147c82 */ /* 0x000fe20008000000 */
[----:B------:R-:W-:Y:S01]  /*1c10*/  UMOV UR23, 0x40000000 ;  /* 0x4000000000177882 */ /* 0x000fe20000000000 */
[----:B------:R-:W-:Y:S01]  /*1c20*/  UMOV UR22, UR16 ;  /* 0x0000001000167c82 */ /* 0x000fe20008000000 */
[----:B------:R-:W-:Y:S01]  /*1c30*/  UIADD3 UR19, UR18, 0x806, URZ ;  /* 0x0000080612137890 */ /* 0x000fe2000fffe03f */
[----:B------:R-:W-:Y:S01]  /*1c40*/  QGMMA.64x8x32.F32.E4M3.E4M3 R28, gdesc[UR20], R28, UP0 ;  /* 0x00000000141c79f3 */ /* 0x000fe2000bf0081c */
[----:B------:R-:W-:Y:S01]  /*1c50*/  UMOV UR20, UR15 ;  /* 0x0000000f00147c82 */ /* 0x000fe20008000000 */
[----:B------:R-:W-:Y:S01]  /*1c60*/  UMOV UR21, 0x40000040 ;  /* 0x4000004000157882 */ /* 0x000fe20000000000 */
[----:B------:R-:W-:Y:S01]  /*1c70*/  UIADD3 UR15, UR18, 0x402, URZ ;  /* 0x00000402120f7890 */ /* 0x000fe2000fffe03f */
[----:B------:R-:W-:Y:S01]  /*1c80*/  QGMMA.64x8x32.F32.E4M3.E4M3 R32, gdesc[UR20], R32, UP0 ;  /* 0x00000000142079f3 */ /* 0x000fe2000bf00820 */
[----:B------:R-:W-:-:S02]  /*1c90*/  UIADD3 UR20, UR18, 0x2, URZ ;  /* 0x0000000212147890 */ /* 0x000fc4000fffe03f */
[----:B------:R-:W-:Y:S01]  /*1ca0*/  UIADD3 UR22, UR16, 0x2, URZ ;  /* 0x0000000210167890 */ /* 0x000fe2000fffe03f */
[----:B------:R-:W-:Y:S01]  /*1cb0*/  UMOV UR21, 0x40000040 ;  /* 0x4000004000157882 */ /* 0x000fe20000000000 */
[----:B------:R-:W-:Y:S01]  /*1cc0*/  UMOV UR23, 0x40000000 ;  /* 0x4000000000177882 */ /* 0x000fe20000000000 */
[----:B------:R-:W-:Y:S01]  /*1cd0*/  UMOV UR17, 0x40000040 ;  /* 0x4000004000117882 */ /* 0x000fe20000000000 */
[----:B------:R-:W-:-:S04]  /*1ce0*/  UIADD3 UR6, UR6, 0x8, URZ ;  /* 0x0000000806067890 */ /* 0x000fc8000fffe03f */
[----:B------:R-:W-:Y:S01]  /*1cf0*/  UISETP.NE.AND UP0, UPT, UR6, UR12, UPT ;  /* 0x0000000c0600728c */ /* 0x000fe2000bf05270 */
        /* <DEDUP_REMOVED lines=50> */
[----:B------:R-:W-:Y:S01]  /*2020*/  UIADD3 UR20, UR18, 0xc06, URZ ;  /* 0x00000c0612147890 */ /* 0x000fe2000fffe03f */
[----:B------:R-:W-:Y:S01]  /*2030*/  UMOV UR16, UR19 ;  /* 0x0000001300107c82 */ /* 0x000fe20008000000 */
[----:B------:R-:W-:-:S03]  /*2040*/  UMOV UR19, 0x40000000 ;  /* 0x4000000000137882 */ /* 0x000fc60000000000 */
[----:B------:R-:W-:Y:S01]  /*2050*/  UMOV UR18, UR15 ;  /* 0x0000000f00127c82 */ /* 0x000fe20008000000 */
[----:B------:R-:W-:-:S06]  /*2060*/  USEL UR15, URZ, 0x1, UP0 ;  /* 0x000000013f0f7887 */ /* 0x000fcc0008000000 */
[----:B------:R-:W-:Y:S01]  /*2070*/  ISETP.NE.AND P0, PT, RZ, UR15, PT ;  /* 0x0000000fff007c0c */ /* 0x000fe2000bf05270 */
[----:B------:R-:W-:Y:S01]  /*2080*/  QGMMA.64x8x32.F32.E4M3.E4M3 R28, gdesc[UR16], R28 ;  /* 0x00000000101c79f3 */ /* 0x000fe2000870081c */
[----:B------:R-:W-:Y:S01]  /*2090*/  UMOV UR16, UR20 ;  /* 0x0000001400107c82 */ /* 0x000fe20008000000 */
[----:B------:R-:W-:Y:S02]  /*20a0*/  UMOV UR17, 0x40000040 ;  /* 0x4000004000117882 */ /* 0x000fe40000000000 */
[----:B------:R-:W-:Y:S03]  /*20b0*/  QGMMA.64x8x32.F32.E4M3.E4M3 R32, gdesc[UR16], R32, gsb0 ;  /* 0x00000000102079f3 */ /* 0x000fe60008000820 */
[----:B------:R-:W-:-:S05]  /*20c0*/  WARPGROUP.DEPBAR.LE gsb0, 0x1 ;  /* 0x00008000000079c5 */ /* 0x000fca0000010100 */
[----:B------:R-:W-:Y:S05]  /*20d0*/  @!P0 BRA `(.L_x_24) ;  /* 0x0000000000288947 */ /* 0x000fea0003800000 */
[----:B------:R-:W-:Y:S02]  /*20e0*/  WARPGROUP.DEPBAR.LE gsb0, 0x0 ;  /* 0x00008000000079c5 */ /* 0x000fe40000010000 */
[----:B------:R-:W-:-:S01]  /*20f0*/  FADD R43, R28, R43 ;  /* 0x0000002b1c2b7221 */ /* 0x000fc20000000000 */
[----:B------:R-:W-:Y:S01]  /*2100*/  FADD R40, R29, R40 ;  /* 0x000000281d287221 */ /* 0x000fe20000000000 */
[----:B------:R-:W-:-:S01]  /*2110*/  FADD R41, R30, R41 ;  /* 0x000000291e297221 */ /* 0x000fc20000000000 */
[----:B------:R-:W-:Y:S01]  /*2120*/  FADD R38, R31, R38 ;  /* 0x000000261f267221 */ /* 0x000fe20000000000 */
[----:B------:R-:W-:-:S01]  /*2130*/  FADD R39, R32, R39 ;  /* 0x0000002720277221 */ /* 0x000fc20000000000 */
[----:B------:R-:W-:Y:S01]  /*2140*/  FADD R36, R33, R36 ;  /* 0x0000002421247221 */ /* 0x000fe20000000000 */
[----:B------:R-:W-:-:S01]  /*2150*/  FADD R37, R34, R37 ;  /* 0x0000002522257221 */ /* 0x000fc20000000000 */
[----:B------:R-:W-:Y:S01]  /*2160*/  FADD R26, R26, R35 ;  /* 0x000000231a1a7221 */ /* 0x000fe20000000000 */
[----:B------:R-:W-:-:S06]  /*2170*/  UMOV UR6, URZ ;  /* 0x0000003f00067c82 */ /* 0x000fcc0008000000 */
.L_x_24:
[----:B------:R-:W-:Y:S05]  /*2180*/  @!P1 BRA `(.L_x_25) ;  /* 0x0000000000049947 */ /* 0x000fea0003800000 */
[----:B------:R-:W-:Y:S01]  /*2190*/  BPT.TRAP 0x1 ;  /* 0x000000040000795c */ /* 0x000fe20000300000 */
.L_x_25:
[----:B------:R-:W-:Y:S01]  /*21a0*/  ULEA UR16, UR11, UR10, 0x3 ;  /* 0x0000000a0b107291 */ /* 0x000fe2000f8e183f */
[----:B------:R-:W-:-:S03]  /*21b0*/  ISETP.GT.U32.AND P0, PT, R0, 0x1, PT ;  /* 0x000000010000780c */ /* 0x000fc60003f04070 */
[----:B------:R-:W-:-:S04]  /*21c0*/  UIADD3 UR16, UR16, 0x18, URZ ;  /* 0x0000001810107890 */ /* 0x000fc8000fffe03f */
[----:B------:R-:W-:-:S09]  /*21d0*/  UPRMT UR16, URZ, 0x654, UR16 ;  /* 0x000006543f107896 */ /* 0x000fd20008000010 */
[----:B------:R-:W-:Y:S01]  /*21e0*/  SYNCS.ARRIVE.TRANS64.RED.A1T0 RZ, [UR16], RZ ;  /* 0x000000ffffff79a7 */ /* 0x000fe20008100410 */
[----:B------:R-:W-:Y:S05]  /*21f0*/  @P0 BRA `(.L_x_26) ;  /* 0x0000000000040947 */ /* 0x000fea0003800000 */
[----:B------:R-:W-:Y:S01]  /*2200*/  BPT.TRAP 0x1 ;  /* 0x000000040000795c */ /* 0x000fe20000300000 */
.L_x_26:
[----:B------:R-:W-:Y:S01]  /*2210*/  UIADD3 UR14, UR14, 0x1, URZ ;  /* 0x000000010e0e7890 */ /* 0x000fe2000fffe03f */
[C---:B------:R-:W-:Y:S01]  /*2220*/  ISETP.GT.AND P0, PT, R4.reuse, 0x1, PT ;  /* 0x000000010400780c */ /* 0x040fe20003f04270 */
[----:B------:R-:W-:Y:S01]  /*2230*/  UIADD3 UR11, UR11, 0x1, URZ ;  /* 0x000000010b0b7890 */ /* 0x000fe2000fffe03f */
[----:B------:R-:W-:Y:S01]  /*2240*/  VIADD R4, R4, 0xffffffff ;  /* 0xffffffff04047836 */ /* 0x000fe20000000000 */
[----:B------:R-:W-:Y:S02]  /*2250*/  UISETP.NE.AND UP0, UPT, UR14, 0x3, UPT ;  /* 0x000000030e00788c */ /* 0x000fe4000bf05270 */
[----:B------:R-:W-:Y:S02]  /*2260*/  UISETP.NE.AND UP1, UPT, UR11, 0x3, UPT ;  /* 0x000000030b00788c */ /* 0x000fe4000bf25270 */
[----:B------:R-:W-:Y:S02]  /*2270*/  USEL UR16, URZ, 0x1, UP0 ;  /* 0x000000013f107887 */ /* 0x000fe40008000000 */
[----:B------:R-:W-:-:S02]  /*2280*/  USEL UR14, UR14, URZ, UP0 ;  /* 0x0000003f0e0e7287 */ /* 0x000fc40008000000 */
[----:B------:R-:W-:Y:S02]  /*2290*/  USEL UR11, UR11, URZ, UP1 ;  /* 0x0000003f0b0b7287 */ /* 0x000fe40008800000 */
[----:B------:R-:W-:Y:S01]  /*22a0*/  LOP3.LUT R16, R16, UR16, RZ, 0x3c, !PT ;  /* 0x0000001010107c12 */ /* 0x000fe2000f8e3cff */
[----:B------:R-:W-:Y:S01]  /*22b0*/  UMOV UR16, 0x1 ;  /* 0x0000000100107882 */ /* 0x000fe20000000000 */
[----:B------:R-:W-:Y:S08]  /*22c0*/  @P0 BRA `(.L_x_27) ;  /* 0xfffffff400e40947 */ /* 0x000ff0000383ffff */
.L_x_19:
[----:B------:R-:W-:Y:S01]  /*22d0*/  UISETP.NE.AND UP0, UPT, UR6, URZ, UPT ;  /* 0x0000003f0600728c */ /* 0x000fe2000bf05270 */
[----:B01----:R-:W0:Y:S03]  /*22e0*/  LDC R4, c[0x0][0x28c] ;  /* 0x0000a300ff047b82 */ /* 0x003e260000000800 */
[----:B------:R-:W-:-:S06]  /*22f0*/  USEL UR6, URZ, 0x1, !UP0 ;  /* 0x000000013f067887 */ /* 0x000fcc000c000000 */
[----:B------:R-:W-:Y:S02]  /*2300*/  ISETP.NE.AND P0, PT, RZ, UR6, PT ;  /* 0x00000006ff007c0c */ /* 0x000fe4000bf05270 */
[----:B0-----:R-:W-:-:S11]  /*2310*/  ISETP.GE.AND P1, PT, R4, 0x1, PT ;  /* 0x000000010400780c */ /* 0x001fd60003f26270 */
[----:B------:R-:W-:Y:S05]  /*2320*/  @!P0 BRA `(.L_x_28) ;  /* 0x0000000000248947 */ /* 0x000fea0003800000 */
[----:B------:R-:W-:Y:S02]  /*2330*/  WARPGROUP.DEPBAR.LE gsb0, 0x0 ;  /* 0x00008000000079c5 */ /* 0x000fe40000010000 */
[----:B------:R-:W-:Y:S01]  /*2340*/  FADD R43, R28, R43 ;  /* 0x0000002b1c2b7221 */ /* 0x000fe20000000000 */
[----:B------:R-:W-:Y:S01]  /*2350*/  FADD R40, R29, R40 ;  /* 0x000000281d287221 */ /* 0x000fe20000000000 */
[----:B------:R-:W-:Y:S01]  /*2360*/  FADD R41, R30, R41 ;  /* 0x000000291e297221 */ /* 0x000fe20000000000 */
[----:B------:R-:W-:Y:S01]  /*2370*/  FADD R38, R31, R38 ;  /* 0x000000261f267221 */ /* 0x000fe20000000000 */
[----:B------:R-:W-:Y:S01]  /*2380*/  FADD R39, R32, R39 ;  /* 0x0000002720277221 */ /* 0x000fe20000000000 */
[----:B------:R-:W-:Y:S01]  /*2390*/  FADD R36, R33, R36 ;  /* 0x0000002421247221 */ /* 0x000fe20000000000 */
[----:B------:R-:W-:Y:S01]  /*23a0*/  FADD R37, R34, R37 ;  /* 0x0000002522257221 */ /* 0x000fe20000000000 */
[----:B------:R-:W-:-:S07]  /*23b0*/  FADD R26, R26, R35 ;  /* 0x000000231a1a7221 */ /* 0x000fce0000000000 */
.L_x_28:
[----:B------:R-:W-:Y:S02]  /*23c0*/  WARPGROUP.DEPBAR.LE gsb0, 0x0 ;  /* 0x00008000000079c5 */ /* 0x000fe40000010000 */
[----:B------:R-:W-:Y:S05]  /*23d0*/  @!P1 BRA `(.L_x_29) ;  /* 0x0000000000389947 */ /* 0x000fea0003800000 */
[----:B------:R-:W-:-:S13]  /*23e0*/  ISETP.NE.AND P0, PT, R42, 0x3, PT ;  /* 0x000000032a00780c */ /* 0x000fda0003f05270 */
[----:B------:R-:W-:Y:S05]  /*23f0*/  @!P0 BRA `(.L_x_30) ;  /* 0x0000000000048947 */ /* 0x000fea0003800000 */
[----:B------:R-:W-:Y:S01]  /*2400*/  BPT.TRAP 0x1 ;  /* 0x000000040000795c */ /* 0x000fe20000300000 */
.L_x_30:
[----:B------:R-:W-:Y:S01]  /*2410*/  UIADD3 UR6, UR9, UR5, URZ ;  /* 0x0000000509067290 */ /* 0x000fe2000fffe03f */
[----:B------:R-:W-:-:S03]  /*2420*/  ISETP.GT.U32.AND P0, PT, R0, 0x1, PT ;  /* 0x000000010000780c */ /* 0x000fc60003f04070 */
[----:B------:R-:W-:-:S04]  /*2430*/  UIMAD.WIDE.U32 UR12, UR6, -0x55555555, URZ ;  /* 0xaaaaaaab060c78a5 */ /* 0x000fc8000f8e003f */
[----:B------:R-:W-:-:S04]  /*2440*/  USHF.R.U32.HI UR12, URZ, 0x1, UR13 ;  /* 0x000000013f0c7899 */ /* 0x000fc8000801160d */
[----:B------:R-:W-:-:S04]  /*2450*/  UIMAD UR6, UR12, -0x3, UR6 ;  /* 0xfffffffd0c0678a4 */ /* 0x000fc8000f8e0206 */
[----:B------:R-:W-:-:S04]  /*2460*/  ULEA UR6, UR6, UR10, 0x3 ;  /* 0x0000000a06067291 */ /* 0x000fc8000f8e183f */
[----:B------:R-:W-:-:S04]  /*2470*/  UIADD3 UR6, UR6, 0x18, URZ ;  /* 0x0000001806067890 */ /* 0x000fc8000fffe03f */
[----:B------:R-:W-:-:S09]  /*2480*/  UPRMT UR6, URZ, 0x654, UR6 ;  /* 0x000006543f067896 */ /* 0x000fd20008000006 */
[----:B------:R-:W-:Y:S01]  /*2490*/  SYNCS.ARRIVE.TRANS64.RED.A1T0 RZ, [UR6], RZ ;  /* 0x000000ffffff79a7 */ /* 0x000fe20008100406 */
[----:B------:R-:W-:Y:S05]  /*24a0*/  @P0 BRA `(.L_x_29) ;  /* 0x0000000000040947 */ /* 0x000fea0003800000 */
[----:B------:R-:W-:Y:S01]  /*24b0*/  BPT.TRAP 0x1 ;  /* 0x000000040000795c */ /* 0x000fe20000300000 */
.L_x_29:
[----:B------:R-:W0:Y:S01]  /*24c0*/  S2R R16, SR_TID.X ;  /* 0x0000000000107919 */ /* 0x000e220000002100 */
[----:B------:R-:W-:Y:S01]  /*24d0*/  IMAD.SHL.U32 R15, R15, 0x8, RZ ;  /* 0x000000080f0f7824 */ /* 0x000fe200078e00ff */
[----:B------:R-:W-:Y:S01]  /*24e0*/  UIADD3 UR5, UR8, UR5, URZ ;  /* 0x0000000508057290 */ /* 0x000fe2000fffe03f */
[----:B------:R-:W-:Y:S01]  /*24f0*/  IMAD.SHL.U32 R19, R11, 0x100, RZ ;  /* 0x000001000b137824 */ /* 0x000fe200078e00ff */
[----:B------:R-:W-:Y:S01]  /*2500*/  ULDC UR14, c[0x0][0x288] ;  /* 0x0000a200000e7ab9 */ /* 0x000fe20000000800 */
[----:B------:R-:W-:Y:S01]  /*2510*/  ULDC UR15, c[0x0][0x284] ;  /* 0x0000a100000f7ab9 */ /* 0x000fe20000000800 */
[----:B------:R-:W-:Y:S01]  /*2520*/  UISETP.GT.U32.AND UP0, UPT, UR5, 0x2, UPT ;  /* 0x000000020500788c */ /* 0x000fe2000bf04070 */
[----:B------:R-:W-:Y:S01]  /*2530*/  ISETP.GE.AND P0, PT, R15, UR14, PT ;  /* 0x0000000e0f007c0c */ /* 0x000fe2000bf06270 */
[----:B------:R-:W-:Y:S01]  /*2540*/  UISETP.GE.U32.AND UP1, UPT, UR8, 0x3, UPT ;  /* 0x000000030800788c */ /* 0x000fe2000bf26070 */
[----:B------:R-:W-:Y:S01]  /*2550*/  SHF.R.S32.HI R29, RZ, 0x1f, R27 ;  /* 0x0000001fff1d7819 */ /* 0x000fe2000001141b */
[----:B------:R-:W-:Y:S01]  /*2560*/  UISETP.LT.U32.AND UP0, UPT, UR8, 0x3, UP0 ;  /* 0x000000030800788c */ /* 0x000fe20008701070 */
[----:B------:R-:W-:Y:S01]  /*2570*/  ISETP.GE.OR P0, PT, R19, UR15, P0 ;  /* 0x0000000f13007c0c */ /* 0x000fe20008706670 */
[----:B------:R-:W-:Y:S01]  /*2580*/  ULDC.64 UR12, c[0x0][0x5d0] ;  /* 0x00017400000c7ab9 */ /* 0x000fe20000000a00 */
[----:B------:R-:W-:Y:S01]  /*2590*/  UIMAD.WIDE.U32 UR10, UR5, -0x55555555, URZ ;  /* 0xaaaaaaab050a78a5 */ /* 0x000fe2000f8e003f */
[----:B------:R-:W-:Y:S01]  /*25a0*/  IMAD R4, R29, UR12, RZ ;  /* 0x0000000c1d047c24 */ /* 0x000fe2000f8e02ff */
[----:B------:R-:W-:Y:S01]  /*25b0*/  USEL UR6, URZ, 0x1, !UP0 ;  /* 0x000000013f067887 */ /* 0x000fe2000c000000 */
[----:B------:R-:W-:Y:S01]  /*25c0*/  IMAD.MOV.U32 R28, RZ, RZ, -0x1 ;  /* 0xffffffffff1c7424 */ /* 0x000fe200078e00ff */
[----:B------:R-:W-:Y:S01]  /*25d0*/  USHF.R.U32.HI UR10, URZ, 0x1, UR11 ;  /* 0x000000013f0a7899 */ /* 0x000fe2000801160b */
[----:B------:R-:W-:Y:S01]  /*25e0*/  IMAD R21, R27, UR13, R4 ;  /* 0x0000000d1b157c24 */ /* 0x000fe2000f8e0204 */
[----:B------:R-:W-:-:S02]  /*25f0*/  ULOP3.LUT UR4, UR4, UR6, URZ, 0x3c, !UPT ;  /* 0x0000000604047292 */ /* 0x000fc4000f8e3c3f */
[----:B------:R-:W-:Y:S02]  /*2600*/  UIMAD UR5, UR10, -0x3, UR5 ;  /* 0xfffffffd0a0578a4 */ /* 0x000fe4000f8e0205 */
[----:B------:R-:W-:Y:S01]  /*2610*/  @UP1 ULOP3.LUT UR4, UR4, 0x1, UR10, 0x78, !UPT ;  /* 0x0000000104041892 */ /* 0x000fe2000f8e780a */
[----:B0-----:R-:W-:-:S05]  /*2620*/  IMAD.SHL.U32 R16, R16, 0x2, RZ ;  /* 0x0000000210107824 */ /* 0x001fca00078e00ff */
[----:B------:R-:W-:-:S04]  /*2630*/  LOP3.LUT R16, R15, 0x6, R16, 0xf8, !PT ;  /* 0x000000060f107812 */ /* 0x000fc800078ef810 */
[----:B------:R-:W-:-:S03]  /*2640*/  SHF.R.S32.HI R17, RZ, 0x1f, R16 ;  /* 0x0000001fff117819 */ /* 0x000fc60000011410 */
[----:B------:R-:W-:-:S04]  /*2650*/  IMAD.WIDE.U32 R4, R27, UR12, R16 ;  /* 0x0000000c1b047c25 */ /* 0x000fc8000f8e0010 */
[----:B------:R-:W-:Y:S01]  /*2660*/  IMAD.IADD R5, R5, 0x1, R21 ;  /* 0x0000000105057824 */ /* 0x000fe200078e0215 */
[----:B------:R-:W-:Y:S06]  /*2670*/  @P0 BRA `(.L_x_31) ;  /* 0x0000000c00300947 */ /* 0x000fec0003800000 */
[----:B------:R-:W0:Y:S01]  /*2680*/  LDC.64 R30, c[0x0][0x5c8] ;  /* 0x00017200ff1e7b82 */ /* 0x000e220000000a00 */
[----:B------:R-:W-:Y:S01]  /*2690*/  IMAD.WIDE R20, R11, 0x100, R2 ;  /* 0x000001000b147825 */ /* 0x000fe200078e0202 */
[----:B------:R-:W-:Y:S01]  /*26a0*/  ULDC.64 UR10, c[0x0][0x5c0] ;  /* 0x00017000000a7ab9 */ /* 0x000fe20000000a00 */
[----:B------:R-:W-:Y:S02]  /*26b0*/  BSSY B0, `(.L_x_31) ;  /* 0x00000c8000007945 */ /* 0x000fe40003800000 */
[-C--:B0-----:R-:W-:Y:S02]  /*26c0*/  IMAD R10, R21, R30.reuse, RZ ;  /* 0x0000001e150a7224 */ /* 0x081fe400078e02ff */
[----:B------:R-:W-:-:S04]  /*26d0*/  IMAD.WIDE.U32 R4, R20, R30, R4 ;  /* 0x0000001e14047225 */ /* 0x000fc800078e0004 */
[----:B------:R-:W-:Y:S01]  /*26e0*/  IMAD R23, R20, R31, R10 ;  /* 0x0000001f14177224 */ /* 0x000fe200078e020a */
[----:B------:R-:W-:Y:S01]  /*26f0*/  IADD3 R22, P5, R4, UR10, RZ ;  /* 0x0000000a04167c10 */ /* 0x000fe2000ffbe0ff */
[C---:B------:R-:W-:Y:S01]  /*2700*/  IMAD.SHL.U32 R11, R30.reuse, 0x80, RZ ;  /* 0x000000801e0b7824 */ /* 0x040fe200078e00ff */
[C---:B------:R-:W-:Y:S01]  /*2710*/  LEA R24, P2, R30.reuse, R4, 0x3 ;  /* 0x000000041e187211 */ /* 0x040fe200078418ff */
[----:B------:R-:W-:Y:S01]  /*2720*/  IMAD.IADD R32, R5, 0x1, R23 ;  /* 0x0000000105207824 */ /* 0x000fe200078e0217 */
[----:B------:R-:W-:Y:S02]  /*2730*/  SHF.L.U64.HI R5, R30, 0x7, R31 ;  /* 0x000000071e057819 */ /* 0x000fe4000001021f */
[----:B------:R-:W-:Y:S02]  /*2740*/  IADD3 R10, P0, P1, R4, UR10, R11 ;  /* 0x0000000a040a7c10 */ /* 0x000fe4000f91e00b */
[----:B------:R-:W-:Y:S02]  /*2750*/  IADD3.X R23, R32, UR11, RZ, P5, !PT ;  /* 0x0000000b20177c10 */ /* 0x000fe4000affe4ff */
[----:B---3-5:R-:W-:-:S02]  /*2760*/  FSETP.NEU.AND P5, PT, R7, RZ, PT ;  /* 0x000000ff0700720b */ /* 0x028fc40003fad000 */
[----:B------:R-:W-:Y:S01]  /*2770*/  LEA.HI.X R18, R30, R32, R31, 0x3, P2 ;  /* 0x000000201e127211 */ /* 0x000fe200010f1c1f */
[----:B------:R-:W-:Y:S01]  /*2780*/  IMAD.IADD R31, R14, 0x1, -R19 ;  /* 0x000000010e1f7824 */ /* 0x000fe200078e0a13 */
[C---:B------:R-:W-:Y:S02]  /*2790*/  IADD3 R4, P2, P4, R24.reuse, UR10, R11 ;  /* 0x0000000a18047c10 */ /* 0x040fe4000fc5e00b */
[----:B------:R-:W-:Y:S02]  /*27a0*/  IADD3 R24, P6, R24, UR10, RZ ;  /* 0x0000000a18187c10 */ /* 0x000fe4000ffde0ff */
[----:B------:R-:W-:Y:S01]  /*27b0*/  IADD3.X R11, R32, UR11, R5, P0, P1 ;  /* 0x0000000b200b7c10 */ /* 0x000fe200087e2405 */
[----:B------:R-:W-:Y:S01]  /*27c0*/  IMAD.IADD R32, R12, 0x1, -R15 ;  /* 0x000000010c207824 */ /* 0x000fe200078e0a0f */
[C---:B------:R-:W-:Y:S02]  /*27d0*/  IADD3.X R5, R18.reuse, UR11, R5, P2, P4 ;  /* 0x0000000b12057c10 */ /* 0x040fe400097e8405 */
[----:B------:R-:W-:Y:S01]  /*27e0*/  IADD3.X R25, R18, UR11, RZ, P6, !PT ;  /* 0x0000000b12197c10 */ /* 0x000fe2000b7fe4ff */
[----:B------:R-:W-:Y:S06]  /*27f0*/  @!P5 BRA `(.L_x_32) ;  /* 0x00000008003cd947 */ /* 0x000fec0003800000 */
[----:B------:R-:W-:Y:S01]  /*2800*/  ULDC.64 UR10, c[0x0][0x5b8] ;  /* 0x00016e00000a7ab9 */ /* 0x000fe20000000a00 */
[----:B------:R-:W-:Y:S01]  /*2810*/  ISETP.GE.AND P0, PT, R31, 0x1, PT ;  /* 0x000000011f00780c */ /* 0x000fe20003f06270 */
[----:B------:R-:W-:Y:S01]  /*2820*/  IMAD R30, R29, UR10, RZ ;  /* 0x0000000a1d1e7c24 */ /* 0x000fe2000f8e02ff */
[----:B------:R-:W-:Y:S01]  /*2830*/  ULDC.64 UR12, c[0x0][0x5a8] ;  /* 0x00016a00000c7ab9 */ /* 0x000fe20000000a00 */
[C---:B------:R-:W-:Y:S01]  /*2840*/  IMAD.WIDE.U32 R18, R27.reuse, UR10, R16 ;  /* 0x0000000a1b127c25 */ /* 0x040fe2000f8e0010 */
[----:B------:R-:W-:Y:S01]  /*2850*/  ISETP.LT.OR P2, PT, R32, 0x1, !P0 ;  /* 0x000000012000780c */ /* 0x000fe20004741670 */
[----:B------:R-:W-:Y:S02]  /*2860*/  BSSY B1, `(.L_x_33) ;  /* 0x000000c000017945 */ /* 0x000fe40003800000 */
[----:B------:R-:W-:Y:S01]  /*2870*/  IMAD R27, R27, UR11, R30 ;  /* 0x0000000b1b1b7c24 */ /* 0x000fe2000f8e021e */
[----:B------:R-:W-:Y:S02]  /*2880*/  ULDC.64 UR10, c[0x0][0x5b0] ;  /* 0x00016c00000a7ab9 */ /* 0x000fe40000000a00 */
[----:B------:R-:W-:-:S02]  /*2890*/  IMAD R15, R21, UR10, RZ ;  /* 0x0000000a150f7c24 */ /* 0x000fc4000f8e02ff */
[----:B------:R-:W-:Y:S02]  /*28a0*/  IMAD.IADD R19, R19, 0x1, R27 ;  /* 0x0000000113137824 */ /* 0x000fe400078e021b */
[C---:B------:R-:W-:Y:S02]  /*28b0*/  IMAD R15, R20.reuse, UR11, R15 ;  /* 0x0000000b140f7c24 */ /* 0x040fe4000f8e020f */
[----:B------:R-:W-:-:S03]  /*28c0*/  IMAD.WIDE.U32 R16, R20, UR10, R18 ;  /* 0x0000000a14107c25 */ /* 0x000fc6000f8e0012 */
[----:B------:R-:W-:-:S04]  /*28d0*/  IADD3 R16, P1, R16, UR12, RZ ;  /* 0x0000000c10107c10 */ /* 0x000fc8000ff3e0ff */
[--C-:B------:R-:W-:Y:S02]  /*28e0*/  IADD3.X R17, R17, UR13, R15.reuse, P1, !PT ;  /* 0x0000000d11117c10 */ /* 0x100fe40008ffe40f */
[----:B------:R-:W-:Y:S01]  /*28f0*/  PRMT R15, RZ, 0x7610, R15 ;  /* 0x00007610ff0f7816 */ /* 0x000fe2000000000f */
[----:B------:R-:W-:Y:S06]  /*2900*/  @P2 BRA `(.L_x_34) ;  /* 0x0000000000042947 */ /* 0x000fec0003800000 */
[----:B------:R0:W5:Y:S02]  /*2910*/  LDG.E.U8 R15, desc[UR24][R16.64] ;  /* 0x00000018100f7981 */ /* 0x000164000c1e1100 */
.L_x_34:
[----:B------:R-:W-:Y:S05]  /*2920*/  BSYNC B1 ;  /* 0x0000000000017941 */ /* 0x000fea0003800000 */
.L_x_33:
[----:B-----5:R-:W-:Y:S01]  /*2930*/  LOP3.LUT R15, R15, 0xff, RZ, 0xc0, !PT ;  /* 0x000000ff0f0f7812 */ /* 0x020fe200078ec0ff */
[----:B------:R-:W-:Y:S01]  /*2940*/  BSSY B1, `(.L_x_35) ;  /* 0x000000b000017945 */ /* 0x000fe20003800000 */
[----:B------:R-:W-:Y:S02]  /*2950*/  ISETP.LT.OR P0, PT, R32, 0x2, !P0 ;  /* 0x000000022000780c */ /* 0x000fe40004701670 */
[----:B------:R-:W-:-:S05]  /*2960*/  F2FP.F16.E4M3.UNPACK_B R15, R15 ;  /* 0x0000000fff0f723e */ /* 0x000fca00020006ff */
[----:B------:R-:W-:Y:S01]  /*2970*/  HADD2.F32 R30, -RZ, R15.H0_H0 ;  /* 0x2000000fff1e7230 */ /* 0x000fe20000004100 */
[----:B------:R-:W-:-:S04]  /*2980*/  PRMT R15, RZ, 0x7610, R15 ;  /* 0x00007610ff0f7816 */ /* 0x000fc8000000000f */
[----:B------:R-:W-:-:S04]  /*2990*/  FMUL R30, R30, R7 ;  /* 0x000000071e1e7220 */ /* 0x000fc80000400000 */
[----:B--2---:R-:W-:-:S05]  /*29a0*/  FFMA R30, R43, R6, R30 ;  /* 0x000000062b1e7223 */ /* 0x004fca000000001e */
[----:B------:R-:W-:-:S05]  /*29b0*/  F2FP.SATFINITE.E4M3.F32.PACK_AB_MERGE_C R27, RZ, R30, RZ ;  /* 0x0000001eff1b723e */ /* 0x000fca00048070ff */
[----:B------:R1:W-:Y:S01]  /*29c0*/  @!P2 STG.E.U8 desc[UR24][R22.64], R27 ;  /* 0x0000001b1600a986 */ /* 0x0003e2000c101118 */
[----:B------:R-:W-:Y:S05]  /*29d0*/  @P0 BRA `(.L_x_36) ;  /* 0x0000000000040947 */ /* 0x000fea0003800000 */
[----:B------:R2:W5:Y:S02]  /*29e0*/  LDG.E.U8 R15, desc[UR24][R16.64+0x1] ;  /* 0x00000118100f7981 */ /* 0x000564000c1e1100 */
.L_x_36:
[----:B------:R-:W-:Y:S05]  /*29f0*/  BSYNC B1 ;  /* 0x0000000000017941 */ /* 0x000fea0003800000 */
.L_x_35:
[----:B-----5:R-:W-:Y:S01]  /*2a00*/  LOP3.LUT R15, R15, 0xff, RZ, 0xc0, !PT ;  /* 0x000000ff0f0f7812 */ /* 0x020fe200078ec0ff */
[----:B------:R-:W-:Y:S01]  /*2a10*/  BSSY B1, `(.L_x_37) ;  /* 0x0000013000017945 */ /* 0x000fe20003800000 */
[----:B-1----:R-:W-:Y:S02]  /*2a20*/  IADD3 R27, P1, R20, 0x8, RZ ;  /* 0x00000008141b7810 */ /* 0x002fe40007f3e0ff */
[----:B------:R-:W-:-:S03]  /*2a30*/  F2FP.F16.E4M3.UNPACK_B R15, R15 ;  /* 0x0000000fff0f723e */ /* 0x000fc600020006ff */
[----:B0-2---:R-:W-:Y:S01]  /*2a40*/  IMAD.X R17, RZ, RZ, R21, P1 ;  /* 0x000000ffff117224 */ /* 0x005fe200008e0615 */
[----:B------:R-:W-:Y:S01]  /*2a50*/  ISETP.GE.AND P1, PT, R31, 0x9, PT ;  /* 0x000000091f00780c */ /* 0x000fe20003f26270 */
[----:B------:R-:W-:Y:S02]  /*2a60*/  HADD2.F32 R16, -RZ, R15.H0_H0 ;  /* 0x2000000fff107230 */ /* 0x000fe40000004100 */
[----:B------:R-:W-:Y:S01]  /*2a70*/  IMAD R30, R17, UR10, RZ ;  /* 0x0000000a111e7c24 */ /* 0x000fe2000f8e02ff */
[----:B------:R-:W-:Y:S02]  /*2a80*/  ISETP.LT.OR P4, PT, R32, 0x1, !P1 ;  /* 0x000000012000780c */ /* 0x000fe40004f81670 */
[----:B------:R-:W-:Y:S01]  /*2a90*/  FMUL R15, R16, R7 ;  /* 0x00000007100f7220 */ /* 0x000fe20000400000 */
[----:B------:R-:W-:-:S04]  /*2aa0*/  IMAD.WIDE.U32 R16, R27, UR10, R18 ;  /* 0x0000000a1b107c25 */ /* 0x000fc8000f8e0012 */
[----:B------:R-:W-:Y:S01]  /*2ab0*/  FFMA R15, R40, R6, R15 ;  /* 0x00000006280f7223 */ /* 0x000fe2000000000f */
[----:B------:R-:W-:Y:S01]  /*2ac0*/  IMAD R27, R27, UR11, R30 ;  /* 0x0000000b1b1b7c24 */ /* 0x000fe2000f8e021e */
[----:B------:R-:W-:-:S03]  /*2ad0*/  IADD3 R16, P2, R16, UR12, RZ ;  /* 0x0000000c10107c10 */ /* 0x000fc6000ff5e0ff */
[----:B------:R-:W-:Y:S02]  /*2ae0*/  F2FP.SATFINITE.E4M3.F32.PACK_AB_MERGE_C R29, RZ, R15, RZ ;  /* 0x0000000fff1d723e */ /* 0x000fe400048070ff */
[----:B------:R-:W-:Y:S02]  /*2af0*/  IADD3.X R17, R17, UR13, R27, P2, !PT ;  /* 0x0000000d11117c10 */ /* 0x000fe400097fe41b */
[----:B------:R-:W-:Y:S01]  /*2b00*/  PRMT R15, RZ, 0x7610, R15 ;  /* 0x00007610ff0f7816 */ /* 0x000fe2000000000f */
[----:B------:R0:W-:Y:S01]  /*2b10*/  @!P0 STG.E.U8 desc[UR24][R22.64+0x1], R29 ;  /* 0x0000011d16008986 */ /* 0x0001e2000c101118 */
[----:B------:R-:W-:Y:S05]  /*2b20*/  @P4 BRA `(.L_x_38) ;  /* 0x0000000000044947 */ /* 0x000fea0003800000 */
[----:B------:R1:W5:Y:S02]  /*2b30*/  LDG.E.U8 R15, desc[UR24][R16.64] ;  /* 0x00000018100f7981 */ /* 0x000364000c1e1100 */
.L_x_38:
[----:B------:R-:W-:Y:S05]  /*2b40*/  BSYNC B1 ;  /* 0x0000000000017941 */ /* 0x000fea0003800000 */
.L_x_37:
[----:B-----5:R-:W-:Y:S01]  /*2b50*/  LOP3.LUT R15, R15, 0xff, RZ, 0xc0, !PT ;  /* 0x000000ff0f0f7812 */ /* 0x020fe200078ec0ff */
[----:B------:R-:W-:Y:S01]  /*2b60*/  BSSY B1, `(.L_x_39) ;  /* 0x000000b000017945 */ /* 0x000fe20003800000 */
[----:B------:R-:W-:Y:S02]  /*2b70*/  ISETP.LT.OR P1, PT, R32, 0x2, !P1 ;  /* 0x000000022000780c */ /* 0x000fe40004f21670 */
[----:B------:R-:W-:-:S05]  /*2b80*/  F2FP.F16.E4M3.UNPACK_B R15, R15 ;  /* 0x0000000fff0f723e */ /* 0x000fca00020006ff */
[----:B0-----:R-:W-:Y:S01]  /*2b90*/  HADD2.F32 R22, -RZ, R15.H0_H0 ;  /* 0x2000000fff167230 */ /* 0x001fe20000004100 */
[----:B------:R-:W-:-:S04]  /*2ba0*/  PRMT R15, RZ, 0x7610, R15 ;  /* 0x00007610ff0f7816 */ /* 0x000fc8000000000f */
[----:B------:R-:W-:-:S04]  /*2bb0*/  FMUL R22, R22, R7 ;  /* 0x0000000716167220 */ /* 0x000fc80000400000 */
[----:B------:R-:W-:-:S05]  /*2bc0*/  FFMA R22, R41, R6, R22 ;  /* 0x0000000629167223 */ /* 0x000fca0000000016 */
[----:B------:R-:W-:-:S05]  /*2bd0*/  F2FP.SATFINITE.E4M3.F32.PACK_AB_MERGE_C R23, RZ, R22, RZ ;  /* 0x00000016ff17723e */ /* 0x000fca00048070ff */
[----:B------:R0:W-:Y:S01]  /*2be0*/  @!P4 STG.E.U8 desc[UR24][R24.64], R23 ;  /* 0x000000171800c986 */ /* 0x0001e2000c101118 */
[----:B------:R-:W-:Y:S05]  /*2bf0*/  @P1 BRA `(.L_x_40) ;  /* 0x0000000000041947 */ /* 0x000fea0003800000 */
[----:B------:R2:W5:Y:S02]  /*2c00*/  LDG.E.U8 R15, desc[UR24][R16.64+0x1] ;  /* 0x00000118100f7981 */ /* 0x000564000c1e1100 */
.L_x_40:
[----:B------:R-:W-:Y:S05]  /*2c10*/  BSYNC B1 ;  /* 0x0000000000017941 */ /* 0x000fea0003800000 */
.L_x_39:
[----:B-----5:R-:W-:Y:S01]  /*2c20*/  LOP3.LUT R15, R15, 0xff, RZ, 0xc0, !PT ;  /* 0x000000ff0f0f7812 */ /* 0x020fe200078ec0ff */
[----:B------:R-:W-:Y:S01]  /*2c30*/  BSSY B1, `(.L_x_41) ;  /* 0x0000013000017945 */ /* 0x000fe20003800000 */
[----:B0-----:R-:W-:Y:S02]  /*2c40*/  IADD3 R23, P0, R20, 0x80, RZ ;  /* 0x0000008014177810 */ /* 0x001fe40007f1e0ff */
[----:B------:R-:W-:-:S03]  /*2c50*/  F2FP.F16.E4M3.UNPACK_B R15, R15 ;  /* 0x0000000fff0f723e */ /* 0x000fc600020006ff */
[----:B-12---:R-:W-:Y:S01]  /*2c60*/  IMAD.X R17, RZ, RZ, R21, P0 ;  /* 0x000000ffff117224 */ /* 0x006fe200000e0615 */
        /* <DEDUP_REMOVED lines=15> */
.L_x_42:
[----:B------:R-:W-:Y:S05]  /*2d60*/  BSYNC B1 ;  /* 0x0000000000017941 */ /* 0x000fea0003800000 */
.L_x_41:
[----:B-----5:R-:W-:Y:S01]  /*2d70*/  LOP3.LUT R15, R15, 0xff, RZ, 0xc0, !PT ;  /* 0x000000ff0f0f7812 */ /* 0x020fe200078ec0ff */
[----:B------:R-:W-:Y:S01]  /*2d80*/  BSSY B1, `(.L_x_43) ;  /* 0x000000b000017945 */ /* 0x000fe20003800000 */
[----:B------:R-:W-:Y:S02]  /*2d90*/  ISETP.LT.OR P0, PT, R32, 0x2, !P0 ;  /* 0x000000022000780c */ /* 0x000fe40004701670 */
[----:B------:R-:W-:-:S05]  /*2da0*/  F2FP.F16.E4M3.UNPACK_B R15, R15 ;  /* 0x0000000fff0f723e */ /* 0x000fca00020006ff */
[----:B------:R-:W-:Y:S01]  /*2db0*/  HADD2.F32 R22, -RZ, R15.H0_H0 ;  /* 0x2000000fff167230 */ /* 0x000fe20000004100 */
[----:B------:R-:W-:-:S04]  /*2dc0*/  PRMT R15, RZ, 0x7610, R15 ;  /* 0x00007610ff0f7816 */ /* 0x000fc8000000000f */
[----:B------:R-:W-:-:S04]  /*2dd0*/  FMUL R22, R22, R7 ;  /* 0x0000000716167220 */ /* 0x000fc80000400000 */
[----:B------:R-:W-:-:S05]  /*2de0*/  FFMA R22, R39, R6, R22 ;  /* 0x0000000627167223 */ /* 0x000fca0000000016 */
[----:B------:R-:W-:-:S05]  /*2df0*/  F2FP.SATFINITE.E4M3.F32.PACK_AB_MERGE_C R23, RZ, R22, RZ ;  /* 0x00000016ff17723e */ /* 0x000fca00048070ff */
[----:B------:R2:W-:Y:S01]  /*2e00*/  @!P4 STG.E.U8 desc[UR24][R10.64], R23 ;  /* 0x000000170a00c986 */ /* 0x0005e2000c101118 */
[----:B------:R-:W-:Y:S05]  /*2e10*/  @P0 BRA `(.L_x_44) ;  /* 0x0000000000040947 */ /* 0x000fea0003800000 */
[----:B------:R3:W5:Y:S02]  /*2e20*/  LDG.E.U8 R15, desc[UR24][R16.64+0x1] ;  /* 0x00000118100f7981 */ /* 0x000764000c1e1100 */
.L_x_44:
[----:B------:R-:W-:Y:S05]  /*2e30*/  BSYNC B1 ;  /* 0x0000000000017941 */ /* 0x000fea0003800000 */
.L_x_43:
[----:B-----5:R-:W-:Y:S01]  /*2e40*/  LOP3.LUT R15, R15, 0xff, RZ, 0xc0, !PT ;  /* 0x000000ff0f0f7812 */ /* 0x020fe200078ec0ff */
[----:B------:R-:W-:Y:S01]  /*2e50*/  BSSY B1, `(.L_x_45) ;  /* 0x0000013000017945 */ /* 0x000fe20003800000 */
[----:B-1-3--:R-:W-:Y:S02]  /*2e60*/  IADD3 R17, P1, R20, 0x88, RZ ;  /* 0x0000008814117810 */ /* 0x00afe40007f3e0ff */
[----:B------:R-:W-:-:S03]  /*2e70*/  F2FP.F16.E4M3.UNPACK_B R15, R15 ;  /* 0x0000000fff0f723e */ /* 0x000fc600020006ff */
[----:B------:R-:W-:Y:S01]  /*2e80*/  IMAD.X R20, RZ, RZ, R21, P1 ;  /* 0x000000ffff147224 */ /* 0x000fe200008e0615 */
[----:B------:R-:W-:Y:S01]  /*2e90*/  ISETP.GE.AND P1, PT, R31, 0x89, PT ;  /* 0x000000891f00780c */ /* 0x000fe20003f26270 */
[----:B------:R-:W-:Y:S02]  /*2ea0*/  HADD2.F32 R16, -RZ, R15.H0_H0 ;  /* 0x2000000fff107230 */ /* 0x000fe40000004100 */
[----:B------:R-:W-:Y:S01]  /*2eb0*/  IMAD R20, R20, UR10, RZ ;  /* 0x0000000a14147c24 */ /* 0x000fe2000f8e02ff */
[----:B------:R-:W-:Y:S01]  /*2ec0*/  ISETP.LT.OR P4, PT, R32, 0x1, !P1 ;  /* 0x000000012000780c */ /* 0x000fe20004f81670 */
[----:B------:R-:W-:-:S04]  /*2ed0*/  IMAD.WIDE.U32 R18, R17, UR10, R18 ;  /* 0x0000000a11127c25 */ /* 0x000fc8000f8e0012 */
[----:B------:R-:W-:Y:S01]  /*2ee0*/  FMUL R15, R16, R7 ;  /* 0x00000007100f7220 */ /* 0x000fe20000400000 */
[----:B------:R-:W-:-:S03]  /*2ef0*/  IMAD R17, R17, UR11, R20 ;  /* 0x0000000b11117c24 */ /* 0x000fc6000f8e0214 */
[----:B------:R-:W-:Y:S01]  /*2f00*/  FFMA R15, R36, R6, R15 ;  /* 0x00000006240f7223 */ /* 0x000fe2000000000f */
[----:B------:R-:W-:-:S04]  /*2f10*/  IADD3 R16, P2, R18, UR12, RZ ;  /* 0x0000000c12107c10 */ /* 0x000fc8000ff5e0ff */
[----:B------:R-:W-:Y:S02]  /*2f20*/  F2FP.SATFINITE.E4M3.F32.PACK_AB_MERGE_C R21, RZ, R15, RZ ;  /* 0x0000000fff15723e */ /* 0x000fe400048070ff */
[----:B------:R-:W-:Y:S02]  /*2f30*/  IADD3.X R17, R19, UR13, R17, P2, !PT ;  /* 0x0000000d13117c10 */ /* 0x000fe400097fe411 */
[----:B------:R-:W-:Y:S01]  /*2f40*/  PRMT R15, RZ, 0x7610, R15 ;  /* 0x00007610ff0f7816 */ /* 0x000fe2000000000f */
[----:B------:R1:W-:Y:S01]  /*2f50*/  @!P0 STG.E.U8 desc[UR24][R10.64+0x1], R21 ;  /* 0x000001150a008986 */ /* 0x0003e2000c101118 */
[----:B------:R-:W-:Y:S05]  /*2f60*/  @P4 BRA `(.L_x_46) ;  /* 0x0000000000044947 */ /* 0x000fea0003800000 */
[----:B------:R3:W5:Y:S02]  /*2f70*/  LDG.E.U8 R15, desc[UR24][R16.64] ;  /* 0x00000018100f7981 */ /* 0x000764000c1e1100 */
.L_x_46:
[----:B------:R-:W-:Y:S05]  /*2f80*/  BSYNC B1 ;  /* 0x0000000000017941 */ /* 0x000fea0003800000 */
.L_x_45:
[----:B-----5:R-:W-:Y:S01]  /*2f90*/  LOP3.LUT R15, R15, 0xff, RZ, 0xc0, !PT ;  /* 0x000000ff0f0f7812 */ /* 0x020fe200078ec0ff */
[----:B------:R-:W-:Y:S01]  /*2fa0*/  BSSY B1, `(.L_x_47) ;  /* 0x000000b000017945 */ /* 0x000fe20003800000 */
[----:B------:R-:W-:Y:S02]  /*2fb0*/  ISETP.LT.OR P1, PT, R32, 0x2, !P1 ;  /* 0x000000022000780c */ /* 0x000fe40004f21670 */
[----:B------:R-:W-:-:S05]  /*2fc0*/  F2FP.F16.E4M3.UNPACK_B R15, R15 ;  /* 0x0000000fff0f723e */ /* 0x000fca00020006ff */
[----:B-12---:R-:W-:-:S05]  /*2fd0*/  HADD2.F32 R10, -RZ, R15.H0_H0 ;  /* 0x2000000fff0a7230 */ /* 0x006fca0000004100 */
[----:B------:R-:W-:-:S04]  /*2fe0*/  FMUL R10, R10, R7 ;  /* 0x000000070a0a7220 */ /* 0x000fc80000400000 */
[----:B------:R-:W-:-:S05]  /*2ff0*/  FFMA R10, R37, R6, R10 ;  /* 0x00000006250a7223 */ /* 0x000fca000000000a */
[----:B------:R-:W-:Y:S02]  /*3000*/  F2FP.SATFINITE.E4M3.F32.PACK_AB_MERGE_C R11, RZ, R10, RZ ;  /* 0x0000000aff0b723e */ /* 0x000fe400048070ff */
[----:B------:R-:W-:-:S03]  /*3010*/  PRMT R10, RZ, 0x7610, R10 ;  /* 0x00007610ff0a7816 */ /* 0x000fc6000000000a */
[----:B------:R1:W-:Y:S01]  /*3020*/  @!P4 STG.E.U8 desc[UR24][R4.64], R11 ;  /* 0x0000000b0400c986 */ /* 0x0003e2000c101118 */
[----:B------:R-:W-:Y:S05]  /*3030*/  @P1 BRA `(.L_x_48) ;  /* 0x0000000000041947 */ /* 0x000fea0003800000 */
[----:B------:R2:W5:Y:S02]  /*3040*/  LDG.E.U8 R10, desc[UR24][R16.64+0x1] ;  /* 0x00000118100a7981 */ /* 0x000564000c1e1100 */
.L_x_48:
[----:B------:R-:W-:Y:S05]  /*3050*/  BSYNC B1 ;  /* 0x0000000000017941 */ /* 0x000fea0003800000 */
.L_x_47:
[----:B------:R-:W-:Y:S05]  /*3060*/  @P1 BRA `(.L_x_49) ;  /* 0x0000000000b01947 */ /* 0x000fea0003800000 */
[----:B-----5:R-:W-:-:S04]  /*3070*/  LOP3.LUT R10, R10, 0xff, RZ, 0xc0, !PT ;  /* 0x000000ff0a0a7812 */ /* 0x020fc800078ec0ff */
[----:B------:R-:W-:-:S05]  /*3080*/  F2FP.F16.E4M3.UNPACK_B R10, R10 ;  /* 0x0000000aff0a723e */ /* 0x000fca00020006ff */
[----:B------:R-:W-:-:S05]  /*3090*/  HADD2.F32 R10, -RZ, R10.H0_H0 ;  /* 0x2000000aff0a7230 */ /* 0x000fca0000004100 */
[----:B-1----:R-:W-:-:S04]  /*30a0*/  FMUL R11, R10, R7 ;  /* 0x000000070a0b7220 */ /* 0x002fc80000400000 */
[----:B------:R-:W-:-:S05]  /*30b0*/  FFMA R11, R26, R6, R11 ;  /* 0x000000061a0b7223 */ /* 0x000fca000000000b */
[----:B------:R-:W-:-:S05]  /*30c0*/  F2FP.SATFINITE.E4M3.F32.PACK_AB_MERGE_C R11, RZ, R11, RZ ;  /* 0x0000000bff0b723e */ /* 0x000fca00048070ff */
[----:B------:R4:W-:Y:S01]  /*30d0*/  STG.E.U8 desc[UR24][R4.64+0x1], R11 ;  /* 0x0000010b04007986 */ /* 0x0009e2000c101118 */
[----:B------:R-:W-:Y:S05]  /*30e0*/  BRA `(.L_x_49) ;  /* 0x0000000000907947 */ /* 0x000fea0003800000 */
.L_x_32:
[----:B------:R-:W-:Y:S01]  /*30f0*/  ISETP.GE.AND P1, PT, R31, 0x1, PT ;  /* 0x000000011f00780c */ /* 0x000fe20003f26270 */
[-C--:B--2---:R-:W-:Y:S01]  /*3100*/  FMUL R43, R43, R6.reuse ;  /* 0x000000062b2b7220 */ /* 0x084fe20000400000 */
[-C--:B------:R-:W-:Y:S01]  /*3110*/  FMUL R40, R40, R6.reuse ;  /* 0x0000000628287220 */ /* 0x080fe20000400000 */
[----:B------:R-:W-:Y:S01]  /*3120*/  ISETP.GE.AND P6, PT, R31, 0x9, PT ;  /* 0x000000091f00780c */ /* 0x000fe20003fc6270 */
[-C--:B------:R-:W-:Y:S01]  /*3130*/  FMUL R41, R41, R6.reuse ;  /* 0x0000000629297220 */ /* 0x080fe20000400000 */
[----:B------:R-:W-:Y:S01]  /*3140*/  ISETP.LT.OR P5, PT, R32, 0x1, !P1 ;  /* 0x000000012000780c */ /* 0x000fe20004fa1670 */
[-C--:B------:R-:W-:Y:S01]  /*3150*/  FMUL R38, R38, R6.reuse ;  /* 0x0000000626267220 */ /* 0x080fe20000400000 */
[----:B------:R-:W-:Y:S01]  /*3160*/  ISETP.LT.OR P1, PT, R32, 0x2, !P1 ;  /* 0x000000022000780c */ /* 0x000fe20004f21670 */
[-C--:B------:R-:W-:Y:S01]  /*3170*/  FMUL R39, R39, R6.reuse ;  /* 0x0000000627277220 */ /* 0x080fe20000400000 */
[----:B------:R-:W-:Y:S01]  /*3180*/  F2FP.SATFINITE.E4M3.F32.PACK_AB_MERGE_C R43, RZ, R43, RZ ;  /* 0x0000002bff2b723e */ /* 0x000fe200048070ff */
[----:B------:R-:W-:Y:S01]  /*3190*/  FMUL R36, R36, R6 ;  /* 0x0000000624247220 */ /* 0x000fe20000400000 */
[----:B------:R-:W-:Y:S01]  /*31a0*/  F2FP.SATFINITE.E4M3.F32.PACK_AB_MERGE_C R15, RZ, R40, RZ ;  /* 0x00000028ff0f723e */ /* 0x000fe200048070ff */
[-C--:B------:R-:W-:Y:S01]  /*31b0*/  FMUL R37, R37, R6.reuse ;  /* 0x0000000625257220 */ /* 0x080fe20000400000 */
[C---:B------:R-:W-:Y:S01]  /*31c0*/  ISETP.GE.AND P2, PT, R31.reuse, 0x81, PT ;  /* 0x000000811f00780c */ /* 0x040fe20003f46270 */
[----:B------:R-:W-:Y:S01]  /*31d0*/  FMUL R26, R26, R6 ;  /* 0x000000061a1a7220 */ /* 0x000fe20000400000 */
[----:B------:R-:W-:-:S02]  /*31e0*/  ISETP.GE.AND P0, PT, R31, 0x89, PT ;  /* 0x000000891f00780c */ /* 0x000fc40003f06270 */
[C---:B------:R-:W-:Y:S01]  /*31f0*/  ISETP.LT.OR P4, PT, R32.reuse, 0x1, !P6 ;  /* 0x000000012000780c */ /* 0x040fe20007781670 */
[----:B------:R-:W-:Y:S01]  /*3200*/  @!P5 STG.E.U8 desc[UR24][R22.64], R43 ;  /* 0x0000002b1600d986 */ /* 0x000fe2000c101118 */
[C---:B------:R-:W-:Y:S02]  /*3210*/  ISETP.LT.OR P5, PT, R32.reuse, 0x1, !P2 ;  /* 0x000000012000780c */ /* 0x040fe400057a1670 */
[C---:B------:R-:W-:Y:S01]  /*3220*/  ISETP.LT.OR P2, PT, R32.reuse, 0x2, !P2 ;  /* 0x000000022000780c */ /* 0x040fe20005741670 */
[----:B------:R0:W-:Y:S01]  /*3230*/  @!P1 STG.E.U8 desc[UR24][R22.64+0x1], R15 ;  /* 0x0000010f16009986 */ /* 0x0001e2000c101118 */
[C---:B------:R-:W-:Y:S02]  /*3240*/  ISETP.LT.OR P1, PT, R32.reuse, 0x2, !P6 ;  /* 0x000000022000780c */ /* 0x040fe40007721670 */
[C---:B------:R-:W-:Y:S02]  /*3250*/  ISETP.LT.OR P6, PT, R32.reuse, 0x1, !P0 ;  /* 0x000000012000780c */ /* 0x040fe400047c1670 */
[----:B------:R-:W-:-:S02]  /*3260*/  ISETP.LT.OR P0, PT, R32, 0x2, !P0 ;  /* 0x000000022000780c */ /* 0x000fc40004701670 */
[----:B------:R-:W-:Y:S02]  /*3270*/  F2FP.SATFINITE.E4M3.F32.PACK_AB_MERGE_C R41, RZ, R41, RZ ;  /* 0x00000029ff29723e */ /* 0x000fe400048070ff */
[----:B------:R-:W-:Y:S02]  /*3280*/  F2FP.SATFINITE.E4M3.F32.PACK_AB_MERGE_C R39, RZ, R39, RZ ;  /* 0x00000027ff27723e */ /* 0x000fe400048070ff */
[----:B------:R-:W-:Y:S01]  /*3290*/  F2FP.SATFINITE.E4M3.F32.PACK_AB_MERGE_C R17, RZ, R36, RZ ;  /* 0x00000024ff11723e */ /* 0x000fe200048070ff */
[----:B------:R1:W-:Y:S01]  /*32a0*/  @!P4 STG.E.U8 desc[UR24][R24.64], R41 ;  /* 0x000000291800c986 */ /* 0x0003e2000c101118 */
[----:B0-----:R-:W-:Y:S02]  /*32b0*/  F2FP.SATFINITE.E4M3.F32.PACK_AB_MERGE_C R15, RZ, R38, RZ ;  /* 0x00000026ff0f723e */ /* 0x001fe400048070ff */
[----:B------:R-:W-:Y:S02]  /*32c0*/  F2FP.SATFINITE.E4M3.F32.PACK_AB_MERGE_C R37, RZ, R37, RZ ;  /* 0x00000025ff25723e */ /* 0x000fe400048070ff */
[----:B------:R-:W-:Y:S01]  /*32d0*/  F2FP.SATFINITE.E4M3.F32.PACK_AB_MERGE_C R19, RZ, R26, RZ ;  /* 0x0000001aff13723e */ /* 0x000fe200048070ff */
[----:B------:R1:W-:Y:S04]  /*32e0*/  @!P1 STG.E.U8 desc[UR24][R24.64+0x1], R15 ;  /* 0x0000010f18009986 */ /* 0x0003e8000c101118 */
[----:B------:R1:W-:Y:S04]  /*32f0*/  @!P5 STG.E.U8 desc[UR24][R10.64], R39 ;  /* 0x000000270a00d986 */ /* 0x0003e8000c101118 */
[----:B------:R1:W-:Y:S04]  /*3300*/  @!P2 STG.E.U8 desc[UR24][R10.64+0x1], R17 ;  /* 0x000001110a00a986 */ /* 0x0003e8000c101118 */
[----:B------:R1:W-:Y:S04]  /*3310*/  @!P6 STG.E.U8 desc[UR24][R4.64], R37 ;  /* 0x000000250400e986 */ /* 0x0003e8000c101118 */
[----:B------:R1:W-:Y:S02]  /*3320*/  @!P0 STG.E.U8 desc[UR24][R4.64+0x1], R19 ;  /* 0x0000011304008986 */ /* 0x0003e4000c101118 */
.L_x_49:
[----:B------:R-:W-:Y:S05]  /*3330*/  BSYNC B0 ;  /* 0x0000000000007941 */ /* 0x000fea0003800000 */
.L_x_31:
[----:B------:R-:W-:Y:S01]  /*3340*/  IADD3 R8, P0, R8, UR30, RZ ;  /* 0x0000001e08087c10 */ /* 0x000fe2000ff1e0ff */
[----:B------:R-:W-:Y:S01]  /*3350*/  ULDC.64 UR10, c[0x0][0x650] ;  /* 0x00019400000a7ab9 */ /* 0x000fe20000000a00 */
[----:B-1--4-:R-:W-:Y:S01]  /*3360*/  PRMT R4, RZ, 0x7610, R4 ;  /* 0x00007610ff047816 */ /* 0x012fe20000000004 */
[----:B------:R-:W-:Y:S01]  /*3370*/  IMAD.MOV.U32 R15, RZ, RZ, -0x1 ;  /* 0xffffffffff0f7424 */ /* 0x000fe200078e00ff */
[----:B------:R-:W-:Y:S01]  /*3380*/  IADD3.X R9, R9, UR7, RZ, P0, !PT ;  /* 0x0000000709097c10 */ /* 0x000fe200087fe4ff */
[----:B0-----:R-:W-:Y:S01]  /*3390*/  IMAD.MOV.U32 R27, RZ, RZ, -0x1 ;  /* 0xffffffffff1b7424 */ /* 0x001fe200078e00ff */
[----:B------:R-:W-:-:S04]  /*33a0*/  ISETP.GE.U32.AND P0, PT, R8, UR10, PT ;  /* 0x0000000a08007c0c */ /* 0x000fc8000bf06070 */
[----:B------:R-:W-:-:S13]  /*33b0*/  ISETP.GE.U32.AND.EX P0, PT, R9, UR11, PT, P0 ;  /* 0x0000000b09007c0c */ /* 0x000fda000bf06100 */
[----:B------:R-:W-:Y:S05]  /*33c0*/  @P0 BRA `(.L_x_50) ;  /* 0x0000000400600947 */ /* 0x000fea0003800000 */
[----:B------:R-:W0:Y:S01]  /*33d0*/  S2R R24, SR_CTAID.X ;  /* 0x0000000000187919 */ /* 0x000e220000002500 */
[----:B------:R-:W1:Y:S01]  /*33e0*/  LDC.64 R18, c[0x0][0x628] ;  /* 0x00018a00ff127b82 */ /* 0x000e620000000a00 */
[----:B------:R-:W-:Y:S01]  /*33f0*/  ULDC UR6, c[0x0][0x150] ;  /* 0x0000540000067ab9 */ /* 0x000fe20000000800 */
[----:B--23--:R-:W-:Y:S01]  /*3400*/  IMAD.MOV.U32 R16, RZ, RZ, R8 ;  /* 0x000000ffff107224 */ /* 0x00cfe200078e0008 */
[----:B------:R-:W2:Y:S01]  /*3410*/  S2R R26, SR_CTAID.Y ;  /* 0x00000000001a7919 */ /* 0x000ea20000002600 */
[----:B------:R-:W-:-:S04]  /*3420*/  IMAD.MOV.U32 R17, RZ, RZ, R9 ;  /* 0x000000ffff117224 */ /* 0x000fc800078e0009 */
[----:B------:R-:W3:Y:S08]  /*3430*/  LDC R29, c[0x0][0x144] ;  /* 0x00005100ff1d7b82 */ /* 0x000ef00000000800 */
[----:B------:R-:W4:Y:S08]  /*3440*/  LDC R20, c[0x0][0x630] ;  /* 0x00018c00ff147b82 */ /* 0x000f300000000800 */
[----:B------:R-:W2:Y:S01]  /*3450*/  LDC.64 R22, c[0x0][0x620] ;  /* 0x00018800ff167b82 */ /* 0x000ea20000000a00 */
[----:B-1----:R-:W-:-:S04]  /*3460*/  ISETP.NE.U32.AND P0, PT, R18, RZ, PT ;  /* 0x000000ff1200720c */ /* 0x002fc80003f05070 */
[----:B------:R-:W-:Y:S02]  /*3470*/  ISETP.NE.AND.EX P0, PT, R19, RZ, PT, P0 ;  /* 0x000000ff1300720c */ /* 0x000fe40003f05300 */
[----:B0-----:R-:W-:-:S05]  /*3480*/  I2FP.F32.U32 R4, R24 ;  /* 0x0000001800047245 */ /* 0x001fca0000201000 */
[----:B------:R-:W-:-:S04]  /*3490*/  FMUL R4, R4, UR6 ;  /* 0x0000000604047c20 */ /* 0x000fc80008400000 */
[----:B------:R0:W1:Y:S02]  /*34a0*/  F2I.U32.TRUNC.NTZ R25, R4 ;  /* 0x0000000400197305 */ /* 0x000064000020f000 */
[----:B---34-:R-:W-:Y:S05]  /*34b0*/  @!P0 BRA `(.L_x_51) ;  /* 0x0000000000288947 */ /* 0x018fea0003800000 */
[----:B------:R-:W3:Y:S02]  /*34c0*/  LDC R5, c[0x0][0x634] ;  /* 0x00018d00ff057b82 */ /* 0x000ee40000000800 */
[----:B---3--:R-:W-:-:S05]  /*34d0*/  IADD3 R15, P0, R8, R5, RZ ;  /* 0x00000005080f7210 */ /* 0x008fca0007f1e0ff */
[----:B------:R-:W-:-:S04]  /*34e0*/  IMAD.X R21, RZ, RZ, R9, P0 ;  /* 0x000000ffff157224 */ /* 0x000fc800000e0609 */
[----:B0-----:R-:W-:-:S04]  /*34f0*/  IMAD.WIDE.U32 R4, R21, R18, RZ ;  /* 0x0000001215047225 */ /* 0x001fc800078e00ff */
[----:B-----5:R-:W-:-:S04]  /*3500*/  IMAD.WIDE.U32 R10, P0, R15, R19, R4 ;  /* 0x000000130f0a7225 */ /* 0x020fc80007800004 */
[----:B------:R-:W-:-:S04]  /*3510*/  IMAD.WIDE.U32 R4, R15, R18, RZ ;  /* 0x000000120f047225 */ /* 0x000fc800078e00ff */
[----:B------:R-:W-:Y:S01]  /*3520*/  IMAD.X R17, RZ, RZ, RZ, P0 ;  /* 0x000000ffff117224 */ /* 0x000fe200000e06ff */
[----:B------:R-:W-:Y:S01]  /*3530*/  IADD3 RZ, P0, R5, R10, RZ ;  /* 0x0000000a05ff7210 */ /* 0x000fe20007f1e0ff */
[----:B------:R-:W-:-:S04]  /*3540*/  IMAD.MOV.U32 R16, RZ, RZ, R11 ;  /* 0x000000ffff107224 */ /* 0x000fc800078e000b */
[----:B------:R-:W-:-:S08]  /*3550*/  IMAD.WIDE.U32.X R16, R21, R19, R16, P0 ;  /* 0x0000001315107225 */ /* 0x000fd000000e0410 */
.L_x_51:
[----:B------:R-:W3:Y:S01]  /*3560*/  LDC.64 R32, c[0x0][0x640] ;  /* 0x00019000ff207b82 */ /* 0x000ee20000000a00 */
[-C--:B------:R-:W-:Y:S01]  /*3570*/  SHF.R.U64 R27, R16, R20.reuse, R17 ;  /* 0x00000014101b7219 */ /* 0x080fe20000001211 */
[----:B-1----:R-:W-:Y:S01]  /*3580*/  IMAD.MOV R25, RZ, RZ, -R25 ;  /* 0x000000ffff197224 */ /* 0x002fe200078e0a19 */
[----:B0-----:R-:W-:Y:S01]  /*3590*/  SHF.R.U32.HI R4, RZ, R20, R17 ;  /* 0x00000014ff047219 */ /* 0x001fe20000011611 */
[----:B------:R-:W-:Y:S01]  /*35a0*/  ULDC UR6, c[0x0][0x154] ;  /* 0x0000550000067ab9 */ /* 0x000fe20000000800 */
[----:B------:R-:W-:Y:S01]  /*35b0*/  IADD3 R11, P0, RZ, -R27, RZ ;  /* 0x8000001bff0b7210 */ /* 0x000fe20007f1e0ff */
[----:B------:R-:W-:Y:S02]  /*35c0*/  IMAD R25, R29, R25, R24 ;  /* 0x000000191d197224 */ /* 0x000fe400078e0218 */
[----:B------:R-:W0:Y:S01]  /*35d0*/  LDC R16, c[0x0][0x618] ;  /* 0x00018600ff107b82 */ /* 0x000e220000000800 */
[----:B------:R-:W-:Y:S02]  /*35e0*/  IMAD.MOV.U32 R15, RZ, RZ, 0x1 ;  /* 0x00000001ff0f7424 */ /* 0x000fe400078e00ff */
[----:B------:R-:W-:-:S04]  /*35f0*/  IMAD.X R5, RZ, RZ, ~R4, P0 ;  /* 0x000000ffff057224 */ /* 0x000fc800000e0e04 */
[-C--:B--2--5:R-:W-:Y:S01]  /*3600*/  IMAD R10, R5, R22.reuse, RZ ;  /* 0x00000016050a7224 */ /* 0x0a4fe200078e02ff */
[----:B------:R-:W1:Y:S01]  /*3610*/  LDC R28, c[0x0][0x608] ;  /* 0x00018200ff1c7b82 */ /* 0x000e620000000800 */
[----:B------:R-:W-:-:S04]  /*3620*/  IMAD.WIDE.U32 R4, R11, R22, R8 ;  /* 0x000000160b047225 */ /* 0x000fc800078e0008 */
[----:B------:R-:W-:Y:S01]  /*3630*/  IMAD R11, R11, R23, R10 ;  /* 0x000000170b0b7224 */ /* 0x000fe200078e020a */
[----:B------:R-:W-:Y:S02]  /*3640*/  I2FP.F32.U32 R10, R26 ;  /* 0x0000001a000a7245 */ /* 0x000fe40000201000 */
[----:B------:R-:W2:Y:S01]  /*3650*/  LDC R30, c[0x0][0x658] ;  /* 0x00019600ff1e7b82 */ /* 0x000ea20000000800 */
[----:B------:R-:W-:Y:S01]  /*3660*/  IMAD.IADD R5, R5, 0x1, R11 ;  /* 0x0000000105057824 */ /* 0x000fe200078e020b */
[----:B---3--:R-:W-:Y:S01]  /*3670*/  ISETP.NE.U32.AND P0, PT, R32, RZ, PT ;  /* 0x000000ff2000720c */ /* 0x008fe20003f05070 */
[----:B------:R-:W-:Y:S01]  /*3680*/  FMUL R10, R10, UR6 ;  /* 0x000000060a0a7c20 */ /* 0x000fe20008400000 */
[----:B------:R-:W-:Y:S02]  /*3690*/  IMAD.MOV.U32 R11, RZ, RZ, -0x1 ;  /* 0xffffffffff0b7424 */ /* 0x000fe400078e00ff */
[----:B------:R-:W-:Y:S01]  /*36a0*/  ISETP.NE.AND.EX P0, PT, R33, RZ, PT, P0 ;  /* 0x000000ff2100720c */ /* 0x000fe20003f05300 */
[----:B------:R3:W4:Y:S01]  /*36b0*/  F2I.U32.TRUNC.NTZ R21, R10 ;  /* 0x0000000a00157305 */ /* 0x000722000020f000 */
[----:B------:R-:W3:Y:S01]  /*36c0*/  LDC R23, c[0x0][0x148] ;  /* 0x00005200ff177b82 */ /* 0x000ee20000000800 */
[----:B0-----:R-:W-:-:S02]  /*36d0*/  SHF.R.U64 R20, R4, R16, R5 ;  /* 0x0000001004147219 */ /* 0x001fc40000001205 */
[----:B------:R-:W-:-:S05]  /*36e0*/  SHF.R.U32.HI R5, RZ, R16, R5 ;  /* 0x00000010ff057219 */ /* 0x000fca0000011605 */
[----:B------:R-:W0:Y:S01]  /*36f0*/  LDC R24, c[0x0][0x600] ;  /* 0x00018000ff187b82 */ /* 0x000e220000000800 */
[-CC-:B-1----:R-:W-:Y:S02]  /*3700*/  SHF.R.U64 R18, R20, R28.reuse, R5.reuse ;  /* 0x0000001c14127219 */ /* 0x182fe40000001205 */
[----:B------:R-:W-:-:S05]  /*3710*/  SHF.R.U32.HI R5, RZ, R28, R5 ;  /* 0x0000001cff057219 */ /* 0x000fca0000011605 */
[----:B------:R-:W1:Y:S01]  /*3720*/  LDC R31, c[0x0][0x648] ;  /* 0x00019200ff1f7b82 */ /* 0x000e620000000800 */
[-CC-:B--2---:R-:W-:Y:S02]  /*3730*/  SHF.R.U64 R22, R18, R30.reuse, R5.reuse ;  /* 0x0000001e12167219 */ /* 0x184fe40000001205 */
[-C--:B------:R-:W-:Y:S02]  /*3740*/  SHF.L.U32 R11, R11, R30.reuse, RZ ;  /* 0x0000001e0b0b7219 */ /* 0x080fe400000006ff */
[-C--:B------:R-:W-:Y:S01]  /*3750*/  SHF.R.U32.HI R5, RZ, R30.reuse, R5 ;  /* 0x0000001eff057219 */ /* 0x080fe20000011605 */
[----:B------:R-:W-:Y:S01]  /*3760*/  IMAD.MOV.U32 R4, RZ, RZ, R22 ;  /* 0x000000ffff047224 */ /* 0x000fe200078e0016 */
[----:B------:R-:W-:Y:S01]  /*3770*/  SHF.L.U32 R28, R15, R30, RZ ;  /* 0x0000001e0f1c7219 */ /* 0x000fe200000006ff */
[----:B------:R-:W2:Y:S01]  /*3780*/  LDC R34, c[0x0][0x638] ;  /* 0x00018e00ff227b82 */ /* 0x000ea20000000800 */
[----:B------:R-:W-:-:S07]  /*3790*/  LOP3.LUT R29, RZ, R11, RZ, 0x33, !PT ;  /* 0x0000000bff1d7212 */ /* 0x000fce00078e33ff */
[----:B------:R-:W0:Y:S01]  /*37a0*/  LDC R35, c[0x0][0x610] ;  /* 0x00018400ff237b82 */ /* 0x000e220000000800 */
[----:B----4-:R-:W-:Y:S05]  /*37b0*/  @!P0 BRA `(.L_x_52) ;  /* 0x0000000000288947 */ /* 0x010fea0003800000 */
[----:B------:R-:W4:Y:S02]  /*37c0*/  LDC R15, c[0x0][0x64c] ;  /* 0x00019300ff0f7b82 */ /* 0x000f240000000800 */
[----:B----4-:R-:W-:-:S05]  /*37d0*/  IADD3 R15, P0, R22, R15, RZ ;  /* 0x0000000f160f7210 */ /* 0x010fca0007f1e0ff */
[----:B------:R-:W-:-:S04]  /*37e0*/  IMAD.X R19, RZ, RZ, R5, P0 ;  /* 0x000000ffff137224 */ /* 0x000fc800000e0605 */
[----:B------:R-:W-:-:S04]  /*37f0*/  IMAD.WIDE.U32 R4, R19, R32, RZ ;  /* 0x0000002013047225 */ /* 0x000fc800078e00ff */
[----:B---3--:R-:W-:-:S04]  /*3800*/  IMAD.WIDE.U32 R10, P0, R15, R33, R4 ;  /* 0x000000210f0a7225 */ /* 0x008fc80007800004 */
[----:B------:R-:W-:-:S04]  /*3810*/  IMAD.WIDE.U32 R4, R15, R32, RZ ;  /* 0x000000200f047225 */ /* 0x000fc800078e00ff */
[----:B------:R-:W-:Y:S01]  /*3820*/  IMAD.X R17, RZ, RZ, RZ, P0 ;  /* 0x000000ffff117224 */ /* 0x000fe200000e06ff */
[----:B------:R-:W-:Y:S01]  /*3830*/  IADD3 RZ, P0, R5, R10, RZ ;  /* 0x0000000a05ff7210 */ /* 0x000fe20007f1e0ff */
[----:B------:R-:W-:-:S04]  /*3840*/  IMAD.MOV.U32 R16, RZ, RZ, R11 ;  /* 0x000000ffff107224 */ /* 0x000fc800078e000b */
[----:B------:R-:W-:-:S08]  /*3850*/  IMAD.WIDE.U32.X R4, R19, R33, R16, P0 ;  /* 0x0000002113047225 */ /* 0x000fd000000e0410 */
.L_x_52:
[----:B-1----:R-:W-:Y:S01]  /*3860*/  SHF.R.U64 R4, R4, R31, R5 ;  /* 0x0000001f04047219 */ /* 0x002fe20000001205 */
[----:B0-----:R-:W-:Y:S01]  /*3870*/  VIADD R15, R24, 0xffffffff ;  /* 0xffffffff180f7836 */ /* 0x001fe20000000000 */
[----:B------:R-:W-:Y:S01]  /*3880*/  LOP3.LUT R11, R18, R29, RZ, 0xc0, !PT ;  /* 0x0000001d120b7212 */ /* 0x000fe200078ec0ff */
[----:B------:R-:W-:Y:S02]  /*3890*/  IMAD.MOV R21, RZ, RZ, -R21 ;  /* 0x000000ffff157224 */ /* 0x000fe400078e0a15 */
[----:B------:R-:W-:Y:S02]  /*38a0*/  IMAD.MOV R5, RZ, RZ, -R4 ;  /* 0x000000ffff057224 */ /* 0x000fe400078e0a04 */
[----:B------:R-:W-:Y:S01]  /*38b0*/  IMAD R28, R28, R4, R11 ;  /* 0x000000041c1c7224 */ /* 0x000fe200078e020b */
[----:B------:R-:W-:Y:S01]  /*38c0*/  LOP3.LUT R11, R20, R15, RZ, 0xc0, !PT ;  /* 0x0000000f140b7212 */ /* 0x000fe200078ec0ff */
[----:B---3--:R-:W-:Y:S02]  /*38d0*/  @P3 IMAD R25, R23, R21, R26 ;  /* 0x0000001517193224 */ /* 0x008fe400078e021a */
[----:B--2---:R-:W-:-:S02]  /*38e0*/  IMAD R4, R5, R34, R22 ;  /* 0x0000002205047224 */ /* 0x004fc400078e0216 */
[----:B------:R-:W-:Y:S02]  /*38f0*/  IMAD R28, R28, R35, R25 ;  /* 0x000000231c1c7224 */ /* 0x000fe400078e0219 */
[----:B------:R-:W-:Y:S02]  /*3900*/  IMAD R5, R4, R24, R11 ;  /* 0x0000001804057224 */ /* 0x000fe400078e020b */
[----:B------:R-:W-:-:S03]  /*3910*/  IMAD.MOV.U32 R10, RZ, RZ, 0x1 ;  /* 0x00000001ff0a7424 */ /* 0x000fc600078e00ff */
[----:B------:R-:W-:Y:S02]  /*3920*/  SEL R15, R5, R28, !P3 ;  /* 0x0000001c050f7207 */ /* 0x000fe40005800000 */
[----:B------:R-:W-:Y:S02]  /*3930*/  PRMT R4, R10, 0x7610, R4 ;  /* 0x000076100a047816 */ /* 0x000fe40000000004 */
[----:B------:R-:W-:-:S07]  /*3940*/  SEL R28, R28, R5, !P3 ;  /* 0x000000051c1c7207 */ /* 0x000fce0005800000 */
.L_x_50:
[----:B------:R-:W-:Y:S01]  /*3950*/  LOP3.LUT P0, RZ, R4, 0xff, RZ, 0xc0, !PT ;  /* 0x000000ff04ff7812 */ /* 0x000fe2000780c0ff */
[----:B------:R-:W-:-:S12]  /*3960*/  IMAD.MOV.U32 R11, RZ, RZ, R28 ;  /* 0x000000ffff0b7224 */ /* 0x000fd800078e001c */
[----:B------:R-:W-:Y:S05]  /*3970*/  @P0 BRA `(.L_x_53) ;  /* 0xffffffd400cc0947 */ /* 0x000fea000383ffff */
[----:B------:R-:W-:Y:S05]  /*3980*/  EXIT ;  /* 0x000000000000794d */ /* 0x000fea0003800000 */
.L_x_3:
        /* <DEDUP_REMOVED lines=26> */
.L_x_55:
[--C-:B------:R-:W-:Y:S01]  /*3b30*/  SHF.R.U64 R16, R14, R18, R15.reuse ;  /* 0x000000120e107219 */ /* 0x100fe2000000120f */
[----:B------:R-:W0:Y:S01]  /*3b40*/  LDC R22, c[0x0][0x618] ;  /* 0x00018600ff167b82 */ /* 0x000e220000000800 */
[----:B------:R-:W-:Y:S01]  /*3b50*/  I2FP.F32.U32 R10, R6 ;  /* 0x00000006000a7245 */ /* 0x000fe20000201000 */
[----:B------:R-:W-:Y:S01]  /*3b60*/  ULDC UR4, c[0x0][0x150] ;  /* 0x0000540000047ab9 */ /* 0x000fe20000000800 */
[----:B------:R-:W-:Y:S02]  /*3b70*/  SHF.R.U32.HI R7, RZ, R18, R15 ;  /* 0x00000012ff077219 */ /* 0x000fe4000001160f */
[----:B------:R-:W-:Y:S01]  /*3b80*/  IADD3 R13, P0, RZ, -R16, RZ ;  /* 0x80000010ff0d7210 */ /* 0x000fe20007f1e0ff */
[----:B------:R-:W-:Y:S01]  /*3b90*/  FMUL R15, R10, UR4 ;  /* 0x000000040a0f7c20 */ /* 0x000fe20008400000 */
[----:B------:R-:W-:Y:S01]  /*3ba0*/  ULDC UR4, c[0x0][0x154] ;  /* 0x0000550000047ab9 */ /* 0x000fe20000000800 */
[----:B------:R-:W1:Y:S02]  /*3bb0*/  LDC.64 R24, c[0x0][0x640] ;  /* 0x00019000ff187b82 */ /* 0x000e640000000a00 */
[----:B------:R-:W-:-:S02]  /*3bc0*/  IMAD.X R7, RZ, RZ, ~R7, P0 ;  /* 0x000000ffff077224 */ /* 0x000fc400000e0e07 */
[----:B------:R-:W2:Y:S01]  /*3bd0*/  F2I.U32.TRUNC.NTZ R15, R15 ;  /* 0x0000000f000f7305 */ /* 0x000ea2000020f000 */
[----:B------:R-:W-:-:S03]  /*3be0*/  IMAD.WIDE.U32 R10, R13, R20, R8 ;  /* 0x000000140d0a7225 */ /* 0x000fc600078e0008 */
[----:B------:R-:W3:Y:S01]  /*3bf0*/  LDC R17, c[0x0][0x144] ;  /* 0x00005100ff117b82 */ /* 0x000ee20000000800 */
[----:B------:R-:W-:-:S04]  /*3c00*/  IMAD R12, R7, R20, RZ ;  /* 0x00000014070c7224 */ /* 0x000fc800078e02ff */
[----:B------:R-:W-:Y:S02]  /*3c10*/  IMAD R7, R13, R21, R12 ;  /* 0x000000150d077224 */ /* 0x000fe400078e020c */
[----:B------:R-:W-:Y:S01]  /*3c20*/  IMAD.MOV.U32 R12, RZ, RZ, -0x1 ;  /* 0xffffffffff0c7424 */ /* 0x000fe200078e00ff */
[----:B------:R-:W4:Y:S01]  /*3c30*/  LDC R18, c[0x0][0x608] ;  /* 0x00018200ff127b82 */ /* 0x000f220000000800 */
[----:B------:R-:W-:Y:S01]  /*3c40*/  IMAD.IADD R7, R11, 0x1, R7 ;  /* 0x000000010b077824 */ /* 0x000fe200078e0207 */
[----:B------:R-:W-:-:S04]  /*3c50*/  I2FP.F32.U32 R11, R5 ;  /* 0x00000005000b7245 */ /* 0x000fc80000201000 */
[-C--:B0-----:R-:W-:Y:S01]  /*3c60*/  SHF.R.U64 R14, R10, R22.reuse, R7 ;  /* 0x000000160a0e7219 */ /* 0x081fe20000001207 */
[----:B--2---:R-:W-:Y:S01]  /*3c70*/  IMAD.MOV R10, RZ, RZ, -R15 ;  /* 0x000000ffff0a7224 */ /* 0x004fe200078e0a0f */
[----:B------:R-:W0:Y:S01]  /*3c80*/  LDC R13, c[0x0][0x658] ;  /* 0x00019600ff0d7b82 */ /* 0x000e220000000800 */
[----:B-1----:R-:W-:Y:S01]  /*3c90*/  ISETP.NE.U32.AND P0, PT, R24, RZ, PT ;  /* 0x000000ff1800720c */ /* 0x002fe20003f05070 */
[----:B------:R-:W-:Y:S01]  /*3ca0*/  FMUL R11, R11, UR4 ;  /* 0x000000040b0b7c20 */ /* 0x000fe20008400000 */
[----:B------:R-:W-:Y:S02]  /*3cb0*/  SHF.R.U32.HI R7, RZ, R22, R7 ;  /* 0x00000016ff077219 */ /* 0x000fe40000011607 */
[----:B------:R-:W-:-:S03]  /*3cc0*/  ISETP.NE.AND.EX P0, PT, R25, RZ, PT, P0 ;  /* 0x000000ff1900720c */ /* 0x000fc60003f05300 */
[----:B------:R-:W1:Y:S01]  /*3cd0*/  LDC R20, c[0x0][0x148] ;  /* 0x00005200ff147b82 */ /* 0x000e620000000800 */
[----:B---3--:R-:W-:Y:S02]  /*3ce0*/  IMAD R23, R17, R10, R6 ;  /* 0x0000000a11177224 */ /* 0x008fe400078e0206 */
[----:B------:R-:W-:-:S05]  /*3cf0*/  IMAD.MOV.U32 R10, RZ, RZ, 0x1 ;  /* 0x00000001ff0a7424 */ /* 0x000fca00078e00ff */
[----:B------:R-:W2:Y:S01]  /*3d00*/  LDC R21, c[0x0][0x600] ;  /* 0x00018000ff157b82 */ /* 0x000ea20000000800 */
[-CC-:B----4-:R-:W-:Y:S02]  /*3d10*/  SHF.R.U64 R17, R14, R18.reuse, R7.reuse ;  /* 0x000000120e117219 */ /* 0x190fe40000001207 */
[----:B------:R-:W-:Y:S02]  /*3d20*/  SHF.R.U32.HI R6, RZ, R18, R7 ;  /* 0x00000012ff067219 */ /* 0x000fe40000011607 */
[----:B------:R3:W4:Y:S03]  /*3d30*/  F2I.U32.TRUNC.NTZ R18, R11 ;  /* 0x0000000b00127305 */ /* 0x000726000020f000 */
[----:B------:R-:W1:Y:S01]  /*3d40*/  LDC R26, c[0x0][0x648] ;  /* 0x00019200ff1a7b82 */ /* 0x000e620000000800 */
[-C--:B0-----:R-:W-:Y:S02]  /*3d50*/  SHF.R.U64 R19, R17, R13.reuse, R6 ;  /* 0x0000000d11137219 */ /* 0x081fe40000001206 */
[----:B------:R-:W-:-:S02]  /*3d60*/  SHF.L.U32 R12, R12, R13, RZ ;  /* 0x0000000d0c0c7219 */ /* 0x000fc400000006ff */
[-C--:B------:R-:W-:Y:S01]  /*3d70*/  SHF.R.U32.HI R7, RZ, R13.reuse, R6 ;  /* 0x0000000dff077219 */ /* 0x080fe20000011606 */
[----:B------:R-:W-:Y:S01]  /*3d80*/  IMAD.MOV.U32 R6, RZ, RZ, R19 ;  /* 0x000000ffff067224 */ /* 0x000fe200078e0013 */
[----:B------:R-:W-:Y:S01]  /*3d90*/  SHF.L.U32 R22, R10, R13, RZ ;  /* 0x0000000d0a167219 */ /* 0x000fe200000006ff */
[----:B------:R-:W0:Y:S01]  /*3da0*/  LDC R27, c[0x0][0x638] ;  /* 0x00018e00ff1b7b82 */ /* 0x000e220000000800 */
[----:B------:R-:W-:-:S07]  /*3db0*/  LOP3.LUT R28, RZ, R12, RZ, 0x33, !PT ;  /* 0x0000000cff1c7212 */ /* 0x000fce00078e33ff */
[----:B------:R-:W0:Y:S01]  /*3dc0*/  LDC R29, c[0x0][0x610] ;  /* 0x00018400ff1d7b82 */ /* 0x000e220000000800 */
[----:B---34-:R-:W-:Y:S05]  /*3dd0*/  @!P0 BRA `(.L_x_56) ;  /* 0x0000000000288947 */ /* 0x018fea0003800000 */
[----:B------:R-:W3:Y:S02]  /*3de0*/  LDC R6, c[0x0][0x64c] ;  /* 0x00019300ff067b82 */ /* 0x000ee40000000800 */
[----:B---3--:R-:W-:-:S05]  /*3df0*/  IADD3 R13, P0, R19, R6, RZ ;  /* 0x00000006130d7210 */ /* 0x008fca0007f1e0ff */
        /* <DEDUP_REMOVED lines=8> */
.L_x_56:
[----:B-1----:R-:W-:Y:S01]  /*3e80*/  SHF.R.U64 R7, R6, R26, R7 ;  /* 0x0000001a06077219 */ /* 0x002fe20000001207 */
        /* <DEDUP_REMOVED lines=10> */
[----:B------:R-:W-:Y:S02]  /*3f30*/  IMAD.MOV.U32 R10, RZ, RZ, 0x1 ;  /* 0x00000001ff0a7424 */ /* 0x000fe400078e00ff */
[----:B------:R-:W-:Y:S01]  /*3f40*/  IMAD.MOV.U32 R14, RZ, RZ, R16 ;  /* 0x000000ffff0e7224 */ /* 0x000fe200078e0010 */
[----:B------:R-:W-:Y:S02]  /*3f50*/  SEL R18, R6, R17, !P3 ;  /* 0x0000001106127207 */ /* 0x000fe40005800000 */
[----:B------:R-:W-:-:S07]  /*3f60*/  SEL R17, R17, R6, !P3 ;  /* 0x0000000611117207 */ /* 0x000fce0005800000 */
.L_x_54:
[----:B------:R-:W-:-:S08]  /*3f70*/  NOP ;  /* 0x0000000000007918 */ /* 0x000fd00000000000 */
[----:B------:R-:W0:-:S00]  /*3f80*/  USETMAXREG.DEALLOC.CTAPOOL 0x28 ;  /* 0x00000028000079c8 */ /* 0x000e0000080e0500 */
[----:B0-----:R-:W-:-:S13]  /*3f90*/  ISETP.NE.AND P0, PT, R4, RZ, PT ;  /* 0x000000ff0400720c */ /* 0x001fda0003f05270 */
[----:B------:R-:W-:Y:S05]  /*3fa0*/  @P0 EXIT ;  /* 0x000000000000094d */ /* 0x000fea0003800000 */
[----:B------:R-:W-:Y:S01]  /*3fb0*/  LOP3.LUT P0, RZ, R10, 0xff, RZ, 0xc0, !PT ;  /* 0x000000ff0aff7812 */ /* 0x000fe2000780c0ff */
[----:B------:R-:W-:Y:S02]  /*3fc0*/  IMAD.MOV.U32 R10, RZ, RZ, 0x1 ;  /* 0x00000001ff0a7424 */ /* 0x000fe400078e00ff */
[----:B------:R-:W-:-:S10]  /*3fd0*/  IMAD.MOV.U32 R13, RZ, RZ, RZ ;  /* 0x000000ffff0d7224 */ /* 0x000fd400078e00ff */
[----:B------:R-:W-:Y:S05]  /*3fe0*/  @!P0 BRA `(.L_x_57) ;  /* 0x0000000c004c8947 */ /* 0x000fea0003800000 */
[----:B------:R-:W0:Y:S01]  /*3ff0*/  LDC R4, c[0x0][0x28c] ;  /* 0x0000a300ff047b82 */ /* 0x000e220000000800 */
[----:B------:R-:W-:Y:S01]  /*4000*/  LOP3.LUT P0, RZ, R2, 0x1f, RZ, 0xc0, !PT ;  /* 0x0000001f02ff7812 */ /* 0x000fe2000780c0ff */
[----:B------:R-:W-:Y:S01]  /*4010*/  ULDC UR5, c[0x0][0x658] ;  /* 0x0001960000057ab9 */ /* 0x000fe20000000800 */
[----:B------:R-:W-:Y:S01]  /*4020*/  UMOV UR6, 0xffffffff ;  /* 0xffffffff00067882 */ /* 0x000fe20000000000 */
[----:B------:R-:W-:Y:S01]  /*4030*/  BSSY B0, `(.L_x_57) ;  /* 0x00000ce000007945 */ /* 0x000fe20003800000 */
[----:B------:R-:W-:Y:S01]  /*4040*/  USHF.L.U32 UR6, UR6, UR5, URZ ;  /* 0x0000000506067299 */ /* 0x000fe2000800063f */
[C---:B------:R-:W-:Y:S01]  /*4050*/  ISETP.NE.AND P2, PT, R3.reuse, RZ, PT ;  /* 0x000000ff0300720c */ /* 0x040fe20003f45270 */
[----:B------:R-:W-:Y:S01]  /*4060*/  IMAD.MOV.U32 R15, RZ, RZ, 0x1 ;  /* 0x00000001ff0f7424 */ /* 0x000fe200078e00ff */
[----:B------:R-:W-:Y:S01]  /*4070*/  ISETP.NE.OR P0, PT, R3, RZ, !P0 ;  /* 0x000000ff0300720c */ /* 0x000fe20004705670 */
[----:B------:R-:W-:Y:S01]  /*4080*/  IMAD.MOV.U32 R10, RZ, RZ, 0x1 ;  /* 0x00000001ff0a7424 */ /* 0x000fe200078e00ff */
[----:B------:R-:W-:Y:S01]  /*4090*/  LOP3.LUT R16, R0, 0x2, RZ, 0xfc, !PT ;  /* 0x0000000200107812 */ /* 0x000fe200078efcff */
[----:B------:R-:W-:Y:S01]  /*40a0*/  IMAD.MOV.U32 R13, RZ, RZ, RZ ;  /* 0x000000ffff0d7224 */ /* 0x000fe200078e00ff */
[----:B------:R-:W-:Y:S01]  /*40b0*/  ULDC UR4, c[0x0][0x600] ;  /* 0x0001800000047ab9 */ /* 0x000fe20000000800 */
[----:B------:R-:W-:Y:S01]  /*40c0*/  UMOV UR8, 0x1 ;  /* 0x0000000100087882 */ /* 0x000fe20000000000 */
[----:B------:R-:W-:-:S02]  /*40d0*/  UIADD3 UR4, UR4, -0x1, URZ ;  /* 0xffffffff04047890 */ /* 0x000fc4000fffe03f */
[----:B------:R-:W-:Y:S02]  /*40e0*/  USHF.L.U32 UR5, UR8, UR5, URZ ;  /* 0x0000000508057299 */ /* 0x000fe4000800063f */
[----:B------:R-:W-:Y:S01]  /*40f0*/  ULOP3.LUT UR6, URZ, UR6, URZ, 0x33, !UPT ;  /* 0x000000063f067292 */ /* 0x000fe2000f8e333f */
[----:B------:R-:W-:Y:S01]  /*4100*/  ULDC.64 UR38, c[0x0][0x198] ;  /* 0x0000660000267ab9 */ /* 0x000fe20000000a00 */
[----:B0-----:R-:W-:-:S05]  /*4110*/  VIADD R4, R4, 0xff ;  /* 0x000000ff04047836 */ /* 0x001fca0000000000 */
[----:B------:R-:W-:-:S04]  /*4120*/  SHF.R.S32.HI R5, RZ, 0x1f, R4 ;  /* 0x0000001fff057819 */ /* 0x000fc80000011404 */
[----:B------:R-:W-:-:S04]  /*4130*/  LEA.HI R5, R5, R4, RZ, 0x8 ;  /* 0x0000000405057211 */ /* 0x000fc800078f40ff */
[----:B------:R-:W-:-:S05]  /*4140*/  SHF.R.S32.HI R12, RZ, 0x8, R5 ;  /* 0x00000008ff0c7819 */ /* 0x000fca0000011405 */
[----:B------:R-:W-:-:S07]  /*4150*/  VIADD R11, R12, 0x1 ;  /* 0x000000010c0b7836 */ /* 0x000fce0000000000 */
.L_x_69:
[----:B------:R-:W-:-:S03]  /*4160*/  UMOV UR8, 0xffffffff ;  /* 0xffffffff00087882 */ /* 0x000fc60000000000 */
[----:B------:R-:W-:Y:S05]  /*4170*/  BRA.DIV UR8, `(.L_x_58) ;  /* 0x0000000e08b47947 */ /* 0x000fea000b800000 */
[----:B------:R-:W-:-:S13]  /*4180*/  ELECT P1, URZ, PT ;  /* 0x00000000003f782f */ /* 0x000fda0003820000 */
.L_x_79:
[----:B------:R-:W0:Y:S01]  /*4190*/  LDC R2, c[0x0][0x28c] ;  /* 0x0000a300ff027b82 */ /* 0x000e220000000800 */
[----:B------:R-:W-:Y:S01]  /*41a0*/  BSSY B1, `(.L_x_59) ;  /* 0x0000043000017945 */ /* 0x000fe20003800000 */
[----:B0-----:R-:W-:-:S13]  /*41b0*/  ISETP.LT.OR P1, PT, R2, 0x1, !P1 ;  /* 0x000000010200780c */ /* 0x001fda0004f21670 */
[----:B------:R-:W-:Y:S05]  /*41c0*/  @P1 BRA `(.L_x_60) ;  /* 0x0000000400001947 */ /* 0x000fea0003800000 */
[----:B------:R-:W-:Y:S02]  /*41d0*/  IMAD.SHL.U32 R17, R17, 0x100, RZ ;  /* 0x0000010011117824 */ /* 0x000fe400078e00ff */
[----:B------:R-:W-:Y:S02]  /*41e0*/  IMAD.SHL.U32 R18, R18, 0x8, RZ ;  /* 0x0000000812127824 */ /* 0x000fe400078e00ff */
[----:B------:R-:W-:Y:S02]  /*41f0*/  IMAD.MOV.U32 R19, RZ, RZ, RZ ;  /* 0x000000ffff137224 */ /* 0x000fe400078e00ff */
[----:B------:R-:W-:Y:S02]  /*4200*/  IMAD.MOV.U32 R2, RZ, RZ, R11 ;  /* 0x000000ffff027224 */ /* 0x000fe400078e000b */
[----:B------:R-:W-:Y:S02]  /*4210*/  IMAD.MOV.U32 R3, RZ, RZ, R10 ;  /* 0x000000ffff037224 */ /* 0x000fe400078e000a */
[----:B------:R-:W-:-:S07]  /*4220*/  IMAD.MOV.U32 R4, RZ, RZ, R13 ;  /* 0x000000ffff047224 */ /* 0x000fce00078e000d */
.L_x_64:
[----:B------:R-:W0:Y:S01]  /*4230*/  S2R R6, SR_CgaCtaId ;  /* 0x0000000000067919 */ /* 0x000e220000008800 */
[----:B------:R-:W-:-:S04]  /*4240*/  MOV R5, 0x400 ;  /* 0x0000040000057802 */ /* 0x000fc80000000f00 */
[----:B0-----:R-:W-:Y:S02]  /*4250*/  LEA R7, R6, R5, 0x18 ;  /* 0x0000000506077211 */ /* 0x001fe400078ec0ff */
[----:B------:R-:W-:Y:S01]  /*4260*/  SHF.L.U32 R5, R3, 0x1f, RZ ;  /* 0x0000001f03057819 */ /* 0x000fe200000006ff */
[----:B------:R-:W0:Y:S02]  /*4270*/  @!P2 LDC R6, c[0x0][0x500] ;  /* 0x00014000ff06ab82 */ /* 0x000e240000000800 */
[----:B------:R-:W-:-:S04]  /*4280*/  IMAD R20, R4, 0x8, R7 ;  /* 0x0000000804147824 */ /* 0x000fc800078e0207 */
[----:B------:R-:W1:Y:S02]  /*4290*/  SYNCS.PHASECHK.TRANS64.TRYWAIT P1, [R20+URZ+0x18], R5 ;  /* 0x00001805140075a7 */ /* 0x000e64000802017f */
[----:B-1----:R-:W-:Y:S05]  /*42a0*/  @!P1 BRA `(.L_x_61) ;  /* 0x0000000c00889947 */ /* 0x002fea0003800000 */
.L_x_80:
[----:B-1----:R-:W-:Y:S01]  /*42b0*/  PRMT R5, R16, 0x9910, RZ ;  /* 0x0000991010057816 */ /* 0x002fe200000000ff */
[----:B0-----:R0:W-:Y:S03]  /*42c0*/  @!P2 SYNCS.ARRIVE.TRANS64 RZ, [R20+URZ], R6 ;  /* 0x0000000614ffa9a7 */ /* 0x0011e6000800003f */
[----:B------:R-:W-:-:S13]  /*42d0*/  ISETP.NE.AND P1, PT, R5, 0x2, PT ;  /* 0x000000020500780c */ /* 0x000fda0003f25270 */
[----:B0-----:R-:W-:Y:S05]  /*42e0*/  @P1 BRA `(.L_x_62) ;  /* 0x0000000000041947 */ /* 0x001fea0003800000 */
[----:B------:R-:W-:Y:S01]  /*42f0*/  BPT.TRAP 0x1 ;  /* 0x000000040000795c */ /* 0x000fe20000300000 */
.L_x_62:
[----:B------:R-:W-:Y:S05]  /*4300*/  @P0 BRA `(.L_x_63) ;  /* 0x0000000000040947 */ /* 0x000fea0003800000 */
[----:B------:R-:W-:Y:S01]  /*4310*/  BPT.TRAP 0x1 ;  /* 0x000000040000795c */ /* 0x000fe20000300000 */
.L_x_63:
[C-C-:B------:R-:W-:Y:S01]  /*4320*/  IMAD R5, R4.reuse, 0x10000, R7.reuse ;  /* 0x0001000004057824 */ /* 0x140fe200078e0207 */
[----:B------:R-:W-:Y:S01]  /*4330*/  R2UR UR34, R19 ;  /* 0x00000000132272ca */ /* 0x000fe200000e0000 */
[----:B------:R-:W-:Y:S01]  /*4340*/  IMAD R7, R4, 0x800, R7 ;  /* 0x0000080004077824 */ /* 0x000fe200078e0207 */
[----:B------:R-:W-:Y:S01]  /*4350*/  R2UR UR33, R20 ;  /* 0x00000000142172ca */ /* 0x000fe200000e0000 */
[----:B------:R-:W-:Y:S01]  /*4360*/  VIADD R2, R2, 0xffffffff ;  /* 0xffffffff02027836 */ /* 0x000fe20000000000 */
[----:B------:R-:W-:Y:S01]  /*4370*/  R2UR UR24, R5 ;  /* 0x00000000051872ca */ /* 0x000fe200000e0000 */
[----:B------:R-:W-:Y:S01]  /*4380*/  UIADD3 UR14, UP0, UR38, 0xf0, URZ ;  /* 0x000000f0260e7890 */ /* 0x000fe2000ff1e03f */
[----:B------:R-:W-:Y:S01]  /*4390*/  R2UR UR8, R7 ;  /* 0x00000000070872ca */ /* 0x000fe200000e0000 */
[----:B------:R-:W-:Y:S01]  /*43a0*/  UIADD3 UR40, UP1, UR38, 0x1f0, URZ ;  /* 0x000001f026287890 */ /* 0x000fe2000ff3e03f */
[----:B------:R-:W-:Y:S01]  /*43b0*/  R2UR UR36, R14 ;  /* 0x000000000e2472ca */ /* 0x000fe200000e0000 */
[----:B------:R-:W-:Y:S01]  /*43c0*/  UIADD3.X UR15, URZ, UR39, URZ, UP0, !UPT ;  /* 0x000000273f0f7290 */ /* 0x000fe200087fe43f */
[----:B------:R-:W-:Y:S01]  /*43d0*/  R2UR UR35, R17 ;  /* 0x00000000112372ca */ /* 0x000fe200000e0000 */
[----:B------:R-:W-:Y:S01]  /*43e0*/  UIADD3.X UR41, URZ, UR39, URZ, UP1, !UPT ;  /* 0x000000273f297290 */ /* 0x000fe20008ffe43f */
[----:B------:R-:W-:Y:S01]  /*43f0*/  R2UR UR19, R18 ;  /* 0x00000000121372ca */ /* 0x000fe200000e0000 */
[----:B------:R-:W-:Y:S01]  /*4400*/  UIADD3 UR26, UR34, 0x80, URZ ;  /* 0x00000080221a7890 */ /* 0x000fe2000fffe03f */
[----:B------:R-:W-:Y:S01]  /*4410*/  ISETP.GT.AND P4, PT, R2, 0x1, PT ;  /* 0x000000010200780c */ /* 0x000fe20003f84270 */
[----:B------:R-:W-:Y:S01]  /*4420*/  VIADD R4, R4, 0x1 ;  /* 0x0000000104047836 */ /* 0x000fe20000000000 */
[----:B------:R-:W-:Y:S01]  /*4430*/  UMOV UR22, 0x0 ;  /* 0x0000000000167882 */ /* 0x000fe20000000000 */
[----:B------:R-:W-:Y:S01]  /*4440*/  UIADD3 UR32, UR24, 0x100, URZ ;  /* 0x0000010018207890 */ /* 0x000fe2000fffe03f */
[----:B------:R-:W-:Y:S01]  /*4450*/  VIADD R19, R19, 0x100 ;  /* 0x0000010013137836 */ /* 0x000fe20000000000 */
[----:B------:R-:W-:Y:S01]  /*4460*/  UIADD3 UR24, UR24, 0x8100, URZ ;  /* 0x0000810018187890 */ /* 0x000fe2000fffe03f */
[----:B------:R-:W-:Y:S01]  /*4470*/  ISETP.NE.AND P1, PT, R4, 0x3, PT ;  /* 0x000000030400780c */ /* 0x000fe20003f25270 */
[----:B------:R-:W-:-:S02]  /*4480*/  UIADD3 UR16, UR8, 0x30100, URZ ;  /* 0x0003010008107890 */ /* 0x000fc4000fffe03f */
[----:B------:R-:W-:Y:S01]  /*4490*/  UIADD3 UR8, UR8, 0x30500, URZ ;  /* 0x0003050008087890 */ /* 0x000fe2000fffe03f */
[----:B------:R-:W-:Y:S01]  /*44a0*/  SEL R6, RZ, 0x1, P1 ;  /* 0x00000001ff067807 */ /* 0x000fe20000800000 */
[----:B------:R-:W-:Y:S01]  /*44b0*/  UMOV UR23, 0x10000000 ;  /* 0x1000000000177882 */ /* 0x000fe20000000000 */
[----:B------:R-:W-:Y:S01]  /*44c0*/  UMOV UR25, UR33 ;  /* 0x0000002100197c82 */ /* 0x000fe20008000000 */
[----:B------:R-:W-:Y:S01]  /*44d0*/  UMOV UR28, UR36 ;  /* 0x00000024001c7c82 */ /* 0x000fe20008000000 */
[----:B------:R-:W-:Y:S01]  /*44e0*/  UMOV UR27, UR35 ;  /* 0x00000023001b7c82 */ /* 0x000fe20008000000 */
[----:B------:R-:W-:Y:S01]  /*44f0*/  UMOV UR17, UR33 ;  /* 0x0000002100117c82 */ /* 0x000fe20008000000 */
[----:B------:R-:W-:Y:S01]  /*4500*/  UMOV UR18, UR34 ;  /* 0x0000002200127c82 */ /* 0x000fe20008000000 */
[----:B------:R-:W-:Y:S01]  /*4510*/  UMOV UR20, UR36 ;  /* 0x0000002400147c82 */ /* 0x000fe20008000000 */
[----:B------:R0:W-:Y:S01]  /*4520*/  UTMALDG.3D [UR32], [UR14], desc[UR22] ;  /* 0x000016200e0075b4 */ /* 0x0001e20008011000 */
[----:B------:R-:W-:Y:S01]  /*4530*/  UMOV UR9, UR33 ;  /* 0x0000002100097c82 */ /* 0x000fe20008000000 */
[----:B------:R-:W-:Y:S01]  /*4540*/  UMOV UR11, UR19 ;  /* 0x00000013000b7c82 */ /* 0x000fe20008000000 */
[----:B------:R-:W-:Y:S01]  /*4550*/  UMOV UR12, UR36 ;  /* 0x00000024000c7c82 */ /* 0x000fe20008000000 */
[----:B------:R-:W-:Y:S01]  /*4560*/  UMOV UR10, UR26 ;  /* 0x0000001a000a7c82 */ /* 0x000fe20008000000 */
[----:B------:R-:W-:-:S02]  /*4570*/  LOP3.LUT R3, R3, R6, RZ, 0x3c, !PT ;  /* 0x0000000603037212 */ /* 0x000fc400078e3cff */
[----:B------:R-:W-:Y:S01]  /*4580*/  SEL R4, R4, RZ, P1 ;  /* 0x000000ff04047207 */ /* 0x000fe20000800000 */
[----:B------:R0:W-:Y:S01]  /*4590*/  UTMALDG.3D [UR24], [UR14], desc[UR22] ;  /* 0x000016180e0075b4 */ /* 0x0001e20008011000 */
[----:B------:R0:W-:Y:S01]  /*45a0*/  UTMALDG.3D [UR16], [UR40], desc[UR22] ;  /* 0x00001610280075b4 */ /* 0x0001e20008011000 */
[----:B------:R0:W-:Y:S02]  /*45b0*/  UTMALDG.3D [UR8], [UR40], desc[UR22] ;  /* 0x00001608280075b4 */ /* 0x0001e40008011000 */
[----:B0-----:R-:W-:Y:S05]  /*45c0*/  @P4 BRA `(.L_x_64) ;  /* 0xfffffffc00184947 */ /* 0x001fea000383ffff */
.L_x_60:
[----:B------:R-:W-:Y:S05]  /*45d0*/  BSYNC B1 ;  /* 0x0000000000017941 */ /* 0x000fea0003800000 */
.L_x_59:
[----:B------:R-:W-:Y:S01]  /*45e0*/  LOP3.LUT P4, RZ, R15, 0xff, RZ, 0xc0, !PT ;  /* 0x000000ff0fff7812 */ /* 0x000fe2000788c0ff */
[----:B------:R-:W-:Y:S01]  /*45f0*/  IMAD.IADD R4, R12, 0x1, R13 ;  /* 0x000000010c047824 */ /* 0x000fe200078e020d */
[----:B------:R-:W-:Y:S01]  /*4600*/  IADD3 R8, P5, R8, UR30, RZ ;  /* 0x0000001e08087c10 */ /* 0x000fe2000ffbe0ff */
[----:B------:R-:W-:Y:S01]  /*4610*/  ULDC.64 UR8, c[0x0][0x650] ;  /* 0x0001940000087ab9 */ /* 0x000fe20000000a00 */
[----:B------:R-:W-:Y:S01]  /*4620*/  BSSY B1, `(.L_x_65) ;  /* 0x000006c000017945 */ /* 0x000fe20003800000 */
[----:B------:R-:W-:Y:S01]  /*4630*/  IMAD.MOV.U32 R17, RZ, RZ, -0x1 ;  /* 0xffffffffff117424 */ /* 0x000fe200078e00ff */
[----:B------:R-:W-:Y:S01]  /*4640*/  ISETP.GT.U32.AND P1, PT, R4, 0x2, PT ;  /* 0x000000020400780c */ /* 0x000fe20003f24070 */
[----:B------:R-:W-:Y:S01]  /*4650*/  IMAD.MOV.U32 R18, RZ, RZ, -0x1 ;  /* 0xffffffffff127424 */ /* 0x000fe200078e00ff */
[----:B------:R-:W-:Y:S01]  /*4660*/  IADD3.X R9, R9, UR7, RZ, P5, !PT ;  /* 0x0000000709097c10 */ /* 0x000fe2000affe4ff */
[----:B------:R-:W-:Y:S01]  /*4670*/  IMAD.MOV.U32 R14, RZ, RZ, -0x1 ;  /* 0xffffffffff0e7424 */ /* 0x000fe200078e00ff */
[----:B------:R-:W-:-:S02]  /*4680*/  ISETP.LT.U32.AND P1, PT, R12, 0x3, P1 ;  /* 0x000000030c00780c */ /* 0x000fc40000f21070 */
[----:B------:R-:W-:Y:S01]  /*4690*/  PRMT R15, RZ, 0x7610, R15 ;  /* 0x00007610ff0f7816 */ /* 0x000fe2000000000f */
[----:B------:R-:W0:Y:S01]  /*46a0*/  @P4 S2R R3, SR_CgaCtaId ;  /* 0x0000000000034919 */ /* 0x000e220000008800 */
[----:B------:R-:W-:-:S04]  /*46b0*/  @P4 MOV R2, 0x400 ;  /* 0x0000040000024802 */ /* 0x000fc80000000f00 */
[----:B0-----:R-:W-:Y:S01]  /*46c0*/  @P4 LEA R5, R3, R2, 0x18 ;  /* 0x0000000203054211 */ /* 0x001fe200078ec0ff */
[----:B------:R-:W-:-:S03]  /*46d0*/  IMAD.WIDE.U32 R2, R4, -0x55555555, RZ ;  /* 0xaaaaaaab04027825 */ /* 0x000fc600078e00ff */
[----:B------:R0:W-:Y:S01]  /*46e0*/  @P4 SYNCS.ARRIVE.TRANS64.A1T0 RZ, [R5+URZ+0x48], RZ ;  /* 0x000048ff05ff49a7 */ /* 0x0001e2000810003f */
[----:B------:R-:W-:Y:S02]  /*46f0*/  ISETP.GE.U32.AND P4, PT, R12, 0x3, PT ;  /* 0x000000030c00780c */ /* 0x000fe40003f86070 */
[----:B------:R-:W-:Y:S02]  /*4700*/  PRMT R2, RZ, 0x7610, R2 ;  /* 0x00007610ff027816 */ /* 0x000fe40000000002 */
[----:B0-----:R-:W-:Y:S02]  /*4710*/  SHF.R.U32.HI R5, RZ, 0x1, R3 ;  /* 0x00000001ff057819 */ /* 0x001fe40000011603 */
[----:B------:R-:W-:Y:S02]  /*4720*/  SEL R3, RZ, 0x1, !P1 ;  /* 0x00000001ff037807 */ /* 0x000fe40004800000 */
[----:B------:R-:W-:Y:S01]  /*4730*/  ISETP.GE.U32.AND P1, PT, R8, UR8, PT ;  /* 0x0000000808007c0c */ /* 0x000fe2000bf26070 */
[----:B------:R-:W-:Y:S01]  /*4740*/  IMAD R13, R5, -0x3, R4 ;  /* 0xfffffffd050d7824 */ /* 0x000fe200078e0204 */
[----:B------:R-:W-:-:S02]  /*4750*/  LOP3.LUT R10, R10, R3, RZ, 0x3c, !PT ;  /* 0x000000030a0a7212 */ /* 0x000fc400078e3cff */
[----:B------:R-:W-:Y:S02]  /*4760*/  ISETP.GE.U32.AND.EX P1, PT, R9, UR9, PT, P1 ;  /* 0x0000000909007c0c */ /* 0x000fe4000bf26110 */
[----:B------:R-:W-:-:S11]  /*4770*/  @P4 LOP3.LUT R10, R10, 0x1, R5, 0x78, !PT ;  /* 0x000000010a0a4812 */ /* 0x000fd600078e7805 */
[----:B------:R-:W-:Y:S05]  /*4780*/  @P1 BRA `(.L_x_66) ;  /* 0x0000000400541947 */ /* 0x000fea0003800000 */
[----:B------:R-:W-:Y:S01]  /*4790*/  ULDC.64 UR8, c[0x0][0x628] ;  /* 0x00018a0000087ab9 */ /* 0x000fe20000000a00 */
[----:B------:R-:W0:Y:S01]  /*47a0*/  S2R R17, SR_CTAID.X ;  /* 0x0000000000117919 */ /* 0x000e220000002500 */
[----:B------:R-:W-:Y:S01]  /*47b0*/  ISETP.NE.U32.AND P1, PT, RZ, UR8, PT ;  /* 0x00000008ff007c0c */ /* 0x000fe2000bf25070 */
[----:B------:R-:W-:Y:S01]  /*47c0*/  ULDC UR11, c[0x0][0x630] ;  /* 0x00018c00000b7ab9 */ /* 0x000fe20000000800 */
[----:B------:R-:W-:Y:S01]  /*47d0*/  IMAD.MOV.U32 R2, RZ, RZ, R8 ;  /* 0x000000ffff027224 */ /* 0x000fe200078e0008 */
[----:B------:R-:W1:Y:S01]  /*47e0*/  S2R R14, SR_CTAID.Y ;  /* 0x00000000000e7919 */ /* 0x000e620000002600 */
[----:B------:R-:W-:Y:S01]  /*47f0*/  ISETP.NE.AND.EX P1, PT, RZ, UR9, PT, P1 ;  /* 0x00000009ff007c0c */ /* 0x000fe2000bf25310 */
[----:B------:R-:W-:-:S12]  /*4800*/  IMAD.MOV.U32 R3, RZ, RZ, R9 ;  /* 0x000000ffff037224 */ /* 0x000fd800078e0009 */
[----:B------:R-:W-:Y:S05]  /*4810*/  @!P1 BRA `(.L_x_67) ;  /* 0x0000000000289947 */ /* 0x000fea0003800000 */
[----:B------:R-:W-:Y:S02]  /*4820*/  ULDC UR10, c[0x0][0x634] ;  /* 0x00018d00000a7ab9 */ /* 0x000fe40000000800 */
[----:B------:R-:W-:-:S05]  /*4830*/  IADD3 R7, P1, R8, UR10, RZ ;  /* 0x0000000a08077c10 */ /* 0x000fca000ff3e0ff */
[----:B------:R-:W-:-:S04]  /*4840*/  IMAD.X R19, RZ, RZ, R9, P1 ;  /* 0x000000ffff137224 */ /* 0x000fc800008e0609 */
[----:B------:R-:W-:-:S04]  /*4850*/  IMAD.WIDE.U32 R4, R19, UR8, RZ ;  /* 0x0000000813047c25 */ /* 0x000fc8000f8e00ff */
[----:B------:R-:W-:-:S04]  /*4860*/  IMAD.WIDE.U32 R4, P1, R7, UR9, R4 ;  /* 0x0000000907047c25 */ /* 0x000fc8000f820004 */
[----:B------:R-:W-:-:S04]  /*4870*/  IMAD.WIDE.U32 R6, R7, UR8, RZ ;  /* 0x0000000807067c25 */ /* 0x000fc8000f8e00ff */
[----:B------:R-:W-:Y:S01]  /*4880*/  IMAD.X R3, RZ, RZ, RZ, P1 ;  /* 0x000000ffff037224 */ /* 0x000fe200008e06ff */
[----:B------:R-:W-:Y:S01]  /*4890*/  IADD3 RZ, P1, R7, R4, RZ ;  /* 0x0000000407ff7210 */ /* 0x000fe20007f3e0ff */
[----:B------:R-:W-:-:S04]  /*48a0*/  IMAD.MOV.U32 R2, RZ, RZ, R5 ;  /* 0x000000ffff027224 */ /* 0x000fc800078e0005 */
[----:B------:R-:W-:-:S08]  /*48b0*/  IMAD.WIDE.U32.X R2, R19, UR9, R2, P1 ;  /* 0x0000000913027c25 */ /* 0x000fd000088e0402 */
.L_x_67:
[--C-:B------:R-:W-:Y:S01]  /*48c0*/  SHF.R.U64 R6, R2, UR11, R3.reuse ;  /* 0x0000000b02067c19 */ /* 0x100fe20008001203 */
[----:B------:R-:W-:Y:S01]  /*48d0*/  ULDC.64 UR8, c[0x0][0x620] ;  /* 0x0001880000087ab9 */ /* 0x000fe20000000a00 */
[----:B------:R-:W-:Y:S01]  /*48e0*/  SHF.R.U32.HI R2, RZ, UR11, R3 ;  /* 0x0000000bff027c19 */ /* 0x000fe20008011603 */
[----:B------:R-:W-:Y:S01]  /*48f0*/  IMAD.MOV.U32 R3, RZ, RZ, R9 ;  /* 0x000000ffff037224 */ /* 0x000fe200078e0009 */
[----:B------:R-:W-:Y:S01]  /*4900*/  IADD3 R5, P1, RZ, -R6, RZ ;  /* 0x80000006ff057210 */ /* 0x000fe20007f3e0ff */
[----:B------:R-:W2:Y:S01]  /*4910*/  LDC R22, c[0x0][0x144] ;  /* 0x00005100ff167b82 */ /* 0x000ea20000000800 */
[----:B0-----:R-:W-:Y:S01]  /*4920*/  I2FP.F32.U32 R7, R17 ;  /* 0x0000001100077245 */ /* 0x001fe20000201000 */
[----:B------:R-:W-:Y:S01]  /*4930*/  ULDC.64 UR12, c[0x0][0x640] ;  /* 0x00019000000c7ab9 */ /* 0x000fe20000000a00 */
[----:B------:R-:W-:Y:S01]  /*4940*/  ULDC UR10, c[0x0][0x608] ;  /* 0x00018200000a7ab9 */ /* 0x000fe20000000800 */
[----:B------:R-:W-:Y:S01]  /*4950*/  IMAD.X R2, RZ, RZ, ~R2, P1 ;  /* 0x000000ffff027224 */ /* 0x000fe200008e0e02 */
[----:B------:R-:W-:-:S03]  /*4960*/  ISETP.NE.U32.AND P1, PT, RZ, UR12, PT ;  /* 0x0000000cff007c0c */ /* 0x000fc6000bf25070 */
[----:B------:R-:W-:Y:S01]  /*4970*/  IMAD R4, R2, UR8, RZ ;  /* 0x0000000802047c24 */ /* 0x000fe2000f8e02ff */
[----:B------:R-:W0:Y:S01]  /*4980*/  LDC R19, c[0x0][0x148] ;  /* 0x00005200ff137b82 */ /* 0x000e220000000800 */
[----:B------:R-:W-:Y:S01]  /*4990*/  IMAD.MOV.U32 R2, RZ, RZ, R8 ;  /* 0x000000ffff027224 */ /* 0x000fe200078e0008 */
[----:B------:R-:W-:-:S03]  /*49a0*/  ISETP.NE.AND.EX P1, PT, RZ, UR13, PT, P1 ;  /* 0x0000000dff007c0c */ /* 0x000fc6000bf25310 */
[----:B------:R-:W-:Y:S01]  /*49b0*/  IMAD.WIDE.U32 R2, R5, UR8, R2 ;  /* 0x0000000805027c25 */ /* 0x000fe2000f8e0002 */
[----:B------:R-:W-:-:S03]  /*49c0*/  ULDC UR8, c[0x0][0x150] ;  /* 0x0000540000087ab9 */ /* 0x000fc60000000800 */
[----:B------:R-:W-:Y:S02]  /*49d0*/  IMAD R5, R5, UR9, R4 ;  /* 0x0000000905057c24 */ /* 0x000fe4000f8e0204 */
[----:B------:R-:W-:Y:S01]  /*49e0*/  FMUL R4, R7, UR8 ;  /* 0x0000000807047c20 */ /* 0x000fe20008400000 */
[----:B------:R-:W-:Y:S01]  /*49f0*/  ULDC UR8, c[0x0][0x618] ;  /* 0x0001860000087ab9 */ /* 0x000fe20000000800 */
[----:B------:R-:W-:Y:S01]  /*4a00*/  ULDC UR9, c[0x0][0x154] ;  /* 0x0000550000097ab9 */ /* 0x000fe20000000800 */
[----:B------:R-:W-:-:S03]  /*4a10*/  IMAD.IADD R3, R3, 0x1, R5 ;  /* 0x0000000103037824 */ /* 0x000fc600078e0205 */
[----:B------:R-:W3:Y:S02]  /*4a20*/  F2I.U32.TRUNC.NTZ R4, R4 ;  /* 0x0000000400047305 */ /* 0x000ee4000020f000 */
[----:B------:R-:W-:Y:S02]  /*4a30*/  SHF.R.U64 R7, R2, UR8, R3 ;  /* 0x0000000802077c19 */ /* 0x000fe40008001203 */
[----:B-1----:R-:W-:-:S05]  /*4a40*/  I2FP.F32.U32 R2, R14 ;  /* 0x0000000e00027245 */ /* 0x002fca0000201000 */
[----:B------:R-:W-:Y:S01]  /*4a50*/  FMUL R21, R2, UR9 ;  /* 0x0000000902157c20 */ /* 0x000fe20008400000 */
[----:B------:R-:W-:Y:S01]  /*4a60*/  SHF.R.U32.HI R2, RZ, UR8, R3 ;  /* 0x00000008ff027c19 */ /* 0x000fe20008011603 */
[----:B------:R-:W-:-:S03]  /*4a70*/  ULDC UR8, c[0x0][0x658] ;  /* 0x0001960000087ab9 */ /* 0x000fc60000000800 */
[--C-:B------:R-:W-:Y:S01]  /*4a80*/  SHF.R.U64 R20, R7, UR10, R2.reuse ;  /* 0x0000000a07147c19 */ /* 0x100fe20008001202 */
[----:B------:R-:W1:Y:S01]  /*4a90*/  F2I.U32.TRUNC.NTZ R21, R21 ;  /* 0x0000001500157305 */ /* 0x000e62000020f000 */
[----:B------:R-:W-:Y:S01]  /*4aa0*/  SHF.R.U32.HI R3, RZ, UR10, R2 ;  /* 0x0000000aff037c19 */ /* 0x000fe20008011602 */
[----:B---3--:R-:W-:-:S03]  /*4ab0*/  IMAD.MOV R4, RZ, RZ, -R4 ;  /* 0x000000ffff047224 */ /* 0x008fc600078e0a04 */
[----:B------:R-:W-:Y:S01]  /*4ac0*/  SHF.R.U64 R18, R20, UR8, R3 ;  /* 0x0000000814127c19 */ /* 0x000fe20008001203 */
[----:B--2---:R-:W-:Y:S01]  /*4ad0*/  IMAD R17, R22, R4, R17 ;  /* 0x0000000416117224 */ /* 0x004fe200078e0211 */
[----:B------:R-:W-:-:S03]  /*4ae0*/  SHF.R.U32.HI R23, RZ, UR8, R3 ;  /* 0x00000008ff177c19 */ /* 0x000fc60008011603 */
[----:B------:R-:W-:Y:S02]  /*4af0*/  IMAD.MOV.U32 R2, RZ, RZ, R18 ;  /* 0x000000ffff027224 */ /* 0x000fe400078e0012 */
[----:B------:R-:W-:Y:S01]  /*4b00*/  IMAD.MOV.U32 R3, RZ, RZ, R23 ;  /* 0x000000ffff037224 */ /* 0x000fe200078e0017 */
[----:B------:R-:W-:Y:S06]  /*4b10*/  @!P1 BRA `(.L_x_68) ;  /* 0x0000000000289947 */ /* 0x000fec0003800000 */
[----:B------:R-:W-:Y:S02]  /*4b20*/  ULDC UR8, c[0x0][0x64c] ;  /* 0x0001930000087ab9 */ /* 0x000fe40000000800 */
[----:B------:R-:W-:-:S05]  /*4b30*/  IADD3 R3, P1, R18, UR8, RZ ;  /* 0x0000000812037c10 */ /* 0x000fca000ff3e0ff */
[----:B------:R-:W-:-:S04]  /*4b40*/  IMAD.X R23, RZ, RZ, R23, P1 ;  /* 0x000000ffff177224 */ /* 0x000fc800008e0617 */
[----:B------:R-:W-:-:S04]  /*4b50*/  IMAD.WIDE.U32 R4, R23, UR12, RZ ;  /* 0x0000000c17047c25 */ /* 0x000fc8000f8e00ff */
[----:B------:R-:W-:-:S04]  /*4b60*/  IMAD.WIDE.U32 R4, P1, R3, UR13, R4 ;  /* 0x0000000d03047c25 */ /* 0x000fc8000f820004 */
[----:B------:R-:W-:-:S04]  /*4b70*/  IMAD.WIDE.U32 R2, R3, UR12, RZ ;  /* 0x0000000c03027c25 */ /* 0x000fc8000f8e00ff */
[----:B------:R-:W-:Y:S01]  /*4b80*/  IMAD.MOV.U32 R2, RZ, RZ, R5 ;  /* 0x000000ffff027224 */ /* 0x000fe200078e0005 */
[----:B------:R-:W-:Y:S01]  /*4b90*/  IADD3 RZ, P4, R3, R4, RZ ;  /* 0x0000000403ff7210 */ /* 0x000fe20007f9e0ff */
[----:B------:R-:W-:-:S04]  /*4ba0*/  IMAD.X R3, RZ, RZ, RZ, P1 ;  /* 0x000000ffff037224 */ /* 0x000fc800008e06ff */
[----:B------:R-:W-:-:S08]  /*4bb0*/  IMAD.WIDE.U32.X R2, R23, UR13, R2, P4 ;  /* 0x0000000d17027c25 */ /* 0x000fd0000a0e0402 */
.L_x_68:
[----:B------:R-:W-:Y:S01]  /*4bc0*/  ULDC UR8, c[0x0][0x648] ;  /* 0x0001920000087ab9 */ /* 0x000fe20000000800 */
[----:B------:R-:W-:Y:S01]  /*4bd0*/  LOP3.LUT R20, R20, UR6, RZ, 0xc0, !PT ;  /* 0x0000000614147c12 */ /* 0x000fe2000f8ec0ff */
[----:B-1----:R-:W-:Y:S01]  /*4be0*/  IMAD.MOV R21, RZ, RZ, -R21 ;  /* 0x000000ffff157224 */ /* 0x002fe200078e0a15 */
[----:B------:R-:W-:Y:S01]  /*4bf0*/  SHF.R.U64 R3, R2, UR8, R3 ;  /* 0x0000000802037c19 */ /* 0x000fe20008001203 */
[----:B------:R-:W-:Y:S01]  /*4c00*/  ULDC UR8, c[0x0][0x638] ;  /* 0x00018e0000087ab9 */ /* 0x000fe20000000800 */
[----:B------:R-:W-:Y:S01]  /*4c10*/  LOP3.LUT R7, R7, UR4, RZ, 0xc0, !PT ;  /* 0x0000000407077c12 */ /* 0x000fe2000f8ec0ff */
[----:B0-----:R-:W-:Y:S01]  /*4c20*/  @P3 IMAD R17, R19, R21, R14 ;  /* 0x0000001513113224 */ /* 0x001fe200078e020e */
[----:B------:R-:W-:Y:S01]  /*4c30*/  ULDC UR9, c[0x0][0x610] ;  /* 0x0001840000097ab9 */ /* 0x000fe20000000800 */
[----:B------:R-:W-:Y:S02]  /*4c40*/  IMAD.MOV R5, RZ, RZ, -R3 ;  /* 0x000000ffff057224 */ /* 0x000fe400078e0a03 */
[----:B------:R-:W-:-:S02]  /*4c50*/  IMAD R20, R3, UR5, R20 ;  /* 0x0000000503147c24 */ /* 0x000fc4000f8e0214 */
[----:B------:R-:W-:Y:S01]  /*4c60*/  IMAD R18, R5, UR8, R18 ;  /* 0x0000000805127c24 */ /* 0x000fe2000f8e0212 */
[----:B------:R-:W-:Y:S01]  /*4c70*/  ULDC UR8, c[0x0][0x600] ;  /* 0x0001800000087ab9 */ /* 0x000fe20000000800 */
[----:B------:R-:W-:Y:S02]  /*4c80*/  IMAD R17, R20, UR9, R17 ;  /* 0x0000000914117c24 */ /* 0x000fe4000f8e0211 */
[----:B------:R-:W-:Y:S02]  /*4c90*/  IMAD R4, R18, UR8, R7 ;  /* 0x0000000812047c24 */ /* 0x000fe4000f8e0207 */
[----:B------:R-:W-:Y:S02]  /*4ca0*/  IMAD.MOV.U32 R2, RZ, RZ, 0x1 ;  /* 0x00000001ff027424 */ /* 0x000fe400078e00ff */
[----:B------:R-:W-:Y:S01]  /*4cb0*/  IMAD.MOV.U32 R14, RZ, RZ, R6 ;  /* 0x000000ffff0e7224 */ /* 0x000fe200078e0006 */
[----:B------:R-:W-:Y:S02]  /*4cc0*/  SEL R18, R4, R17, !P3 ;  /* 0x0000001104127207 */ /* 0x000fe40005800000 */
[----:B------:R-:W-:-:S07]  /*4cd0*/  SEL R17, R17, R4, !P3 ;  /* 0x0000000411117207 */ /* 0x000fce0005800000 */
.L_x_66:
[----:B------:R-:W-:Y:S05]  /*4ce0*/  BSYNC B1 ;  /* 0x0000000000017941 */ /* 0x000fea0003800000 */
.L_x_65:
[----:B------:R-:W-:-:S13]  /*4cf0*/  LOP3.LUT P1, RZ, R2, 0xff, RZ, 0xc0, !PT ;  /* 0x000000ff02ff7812 */ /* 0x000fda000782c0ff */
[----:B------:R-:W-:Y:S05]  /*4d00*/  @P1 BRA `(.L_x_69) ;  /* 0xfffffff400141947 */ /* 0x000fea000383ffff */
[----:B------:R-:W-:Y:S05]  /*4d10*/  BSYNC B0 ;  /* 0x0000000000007941 */ /* 0x000fea0003800000 */
.L_x_57:
[----:B------:R-:W-:-:S03]  /*4d20*/  UMOV UR8, 0xffffffff ;  /* 0xffffffff00087882 */ /* 0x000fc60000000000 */
[----:B------:R-:W-:Y:S05]  /*4d30*/  BRA.DIV UR8, `(.L_x_70) ;  /* 0x0000000208f87947 */ /* 0x000fea000b800000 */
[----:B------:R-:W-:-:S13]  /*4d40*/  ELECT P0, URZ, PT ;  /* 0x00000000003f782f */ /* 0x000fda0003800000 */
.L_x_83:
[----:B------:R-:W-:Y:S04]  /*4d50*/  BSSY B0, `(.L_x_71) ;  /* 0x0000022000007945 */ /* 0x000fe80003800000 */
[----:B------:R-:W-:Y:S05]  /*4d60*/  @!P0 BRA `(.L_x_72) ;  /* 0x0000000000808947 */ /* 0x000fea0003800000 */
[----:B------:R-:W-:-:S04]  /*4d70*/  LOP3.LUT R0, R0, 0x2, RZ, 0xfc, !PT ;  /* 0x0000000200007812 */ /* 0x000fc800078efcff */
[----:B------:R-:W-:-:S13]  /*4d80*/  ISETP.NE.AND P0, PT, R0, 0x3, PT ;  /* 0x000000030000780c */ /* 0x000fda0003f05270 */
[----:B------:R-:W-:Y:S05]  /*4d90*/  @!P0 BRA `(.L_x_73) ;  /* 0x0000000000048947 */ /* 0x000fea0003800000 */
[----:B------:R-:W-:Y:S01]  /*4da0*/  BPT.TRAP 0x1 ;  /* 0x000000040000795c */ /* 0x000fe20000300000 */
.L_x_73:
[----:B------:R-:W0:Y:S01]  /*4db0*/  S2R R3, SR_CgaCtaId ;  /* 0x0000000000037919 */ /* 0x000e220000008800 */
[----:B------:R-:W-:Y:S02]  /*4dc0*/  MOV R0, 0x400 ;  /* 0x0000040000007802 */ /* 0x000fe40000000f00 */
[----:B------:R-:W-:Y:S02]  /*4dd0*/  SHF.L.U32 R2, R10, 0x1f, RZ ;  /* 0x0000001f0a027819 */ /* 0x000fe400000006ff */
[----:B0-----:R-:W-:-:S05]  /*4de0*/  LEA R0, R3, R0, 0x18 ;  /* 0x0000000003007211 */ /* 0x001fca00078ec0ff */
[----:B------:R-:W-:-:S04]  /*4df0*/  VIADD R0, R0, 0x18 ;  /* 0x0000001800007836 */ /* 0x000fc80000000000 */
[C---:B------:R-:W-:Y:S02]  /*4e00*/  IMAD R7, R13.reuse, 0x8, R0 ;  /* 0x000000080d077824 */ /* 0x040fe400078e0200 */
[----:B------:R-:W-:Y:S02]  /*4e10*/  VIADD R13, R13, 0x1 ;  /* 0x000000010d0d7836 */ /* 0x000fe40000000000 */
[----:B------:R-:W0:Y:S03]  /*4e20*/  SYNCS.PHASECHK.TRANS64.TRYWAIT P0, [R7+URZ], R2 ;  /* 0x00000002070075a7 */ /* 0x000e26000800017f */
[----:B------:R-:W-:-:S04]  /*4e30*/  ISETP.NE.AND P1, PT, R13, 0x3, PT ;  /* 0x000000030d00780c */ /* 0x000fc80003f25270 */
[----:B------:R-:W-:Y:S02]  /*4e40*/  SEL R3, RZ, 0x1, P1 ;  /* 0x00000001ff037807 */ /* 0x000fe40000800000 */
[----:B------:R-:W-:Y:S02]  /*4e50*/  SEL R13, R13, RZ, P1 ;  /* 0x000000ff0d0d7207 */ /* 0x000fe40000800000 */
[----:B------:R-:W-:-:S03]  /*4e60*/  LOP3.LUT R9, R10, R3, RZ, 0x3c, !PT ;  /* 0x000000030a097212 */ /* 0x000fc600078e3cff */
[----:B------:R-:W-:Y:S01]  /*4e70*/  IMAD R6, R13, 0x8, R0 ;  /* 0x000000080d067824 */ /* 0x000fe200078e0200 */
[----:B------:R-:W-:Y:S01]  /*4e80*/  SHF.L.U32 R5, R9, 0x1f, RZ ;  /* 0x0000001f09057819 */ /* 0x000fe200000006ff */
[----:B0-----:R-:W-:Y:S06]  /*4e90*/  @!P0 BRA `(.L_x_74) ;  /* 0x0000000000c48947 */ /* 0x001fec0003800000 */
.L_x_84:
[----:B------:R-:W1:Y:S01]  /*4ea0*/  SYNCS.PHASECHK.TRANS64.TRYWAIT P0, [R6+URZ], R5 ;  /* 0x00000005060075a7 */ /* 0x000e62000800017f */
[----:B0-----:R-:W-:-:S05]  /*4eb0*/  VIADD R2, R13, 0x1 ;  /* 0x000000010d027836 */ /* 0x001fca0000000000 */
[----:B------:R-:W-:-:S04]  /*4ec0*/  ISETP.NE.AND P1, PT, R2, 0x3, PT ;  /* 0x000000030200780c */ /* 0x000fc80003f25270 */
[----:B------:R-:W-:Y:S02]  /*4ed0*/  SEL R4, RZ, 0x1, P1 ;  /* 0x00000001ff047807 */ /* 0x000fe40000800000 */
[----:B------:R-:W-:Y:S02]  /*4ee0*/  SEL R3, R2, RZ, P1 ;  /* 0x000000ff02037207 */ /* 0x000fe40000800000 */
[----:B------:R-:W-:Y:S01]  /*4ef0*/  LOP3.LUT R4, R9, R4, RZ, 0x3c, !PT ;  /* 0x0000000409047212 */ /* 0x000fe200078e3cff */
[----:B-1----:R-:W-:Y:S06]  /*4f00*/  @!P0 BRA `(.L_x_75) ;  /* 0x0000000000bc8947 */ /* 0x002fec0003800000 */
.L_x_85:
[----:B------:R-:W-:Y:S01]  /*4f10*/  IMAD R3, R3, 0x8, R0 ;  /* 0x0000000803037824 */ /* 0x000fe200078e0200 */
[----:B------:R-:W-:-:S07]  /*4f20*/  SHF.L.U32 R0, R4, 0x1f, RZ ;  /* 0x0000001f04007819 */ /* 0x000fce00000006ff */
.L_x_76:
[----:B-1----:R1:W2:Y:S02]  /*4f30*/  SYNCS.PHASECHK.TRANS64.TRYWAIT P0, [R3+URZ], R0 ;  /* 0x00000000030075a7 */ /* 0x0022a4000800017f */
[----:B--2---:R-:W-:Y:S05]  /*4f40*/  @!P0 NANOSLEEP.SYNCS 0x989680 ;  /* 0x009896800000895d */ /* 0x004fea0003900000 */
[----:B------:R-:W2:Y:S02]  /*4f50*/  @!P0 SYNCS.PHASECHK.TRANS64 P0, [R3+URZ], R0 ;  /* 0x00000000030085a7 */ /* 0x000ea4000800007f */
[----:B--2---:R-:W-:Y:S05]  /*4f60*/  @!P0 BRA `(.L_x_76) ;  /* 0xfffffffc00f08947 */ /* 0x004fea000383ffff */
.L_x_72:
[----:B------:R-:W-:Y:S05]  /*4f70*/  BSYNC B0 ;  /* 0x0000000000007941 */ /* 0x000fea0003800000 */
.L_x_71:
[----:B------:R-:W-:Y:S05]  /*4f80*/  EXIT ;  /* 0x000000000000794d */ /* 0x000fea0003800000 */
.L_x_17:
[----:B-1----:R-:W-:-:S04]  /*4f90*/  IMAD.U32 R5, RZ, RZ, UR6 ;  /* 0x00000006ff057e24 */ /* 0x002fc8000f8e00ff */
[----:B------:R1:W4:Y:S03]  /*4fa0*/  SYNCS.PHASECHK.TRANS64.TRYWAIT P0, [R5+URZ], R4 ;  /* 0x00000004050075a7 */ /* 0x000326000800017f */
[----:B----4-:R-:W-:Y:S05]  /*4fb0*/  @!P0 NANOSLEEP.SYNCS 0x989680 ;  /* 0x009896800000895d */ /* 0x010fea0003900000 */
[----:B------:R-:W4:Y:S02]  /*4fc0*/  @!P0 SYNCS.PHASECHK.TRANS64 P0, [R5+URZ], R4 ;  /* 0x00000004050085a7 */ /* 0x000f24000800007f */
[----:B----4-:R-:W-:Y:S05]  /*4fd0*/  @!P0 BRA `(.L_x_17) ;  /* 0xfffffffc00ec8947 */ /* 0x010fea000383ffff */
[----:B------:R-:W-:Y:S05]  /*4fe0*/  BRA `(.L_x_16) ;  /* 0xffffffc000d87947 */ /* 0x000fea000383ffff */
.L_x_23:
[----:B-1----:R-:W-:-:S04]  /*4ff0*/  IMAD.U32 R10, RZ, RZ, UR17 ;  /* 0x00000011ff0a7e24 */ /* 0x002fc8000f8e00ff */
[----:B------:R1:W4:Y:S03]  /*5000*/  SYNCS.PHASECHK.TRANS64.TRYWAIT P0, [R10+URZ], R5 ;  /* 0x000000050a0075a7 */ /* 0x000326000800017f */
[----:B----4-:R-:W-:Y:S05]  /*5010*/  @!P0 NANOSLEEP.SYNCS 0x989680 ;  /* 0x009896800000895d */ /* 0x010fea0003900000 */
[----:B------:R-:W4:Y:S02]  /*5020*/  @!P0 SYNCS.PHASECHK.TRANS64 P0, [R10+URZ], R5 ;  /* 0x000000050a0085a7 */ /* 0x000f24000800007f */
[----:B----4-:R-:W-:Y:S05]  /*5030*/  @!P0 BRA `(.L_x_23) ;  /* 0xfffffffc00ec8947 */ /* 0x010fea000383ffff */
[----:B------:R-:W-:Y:S05]  /*5040*/  BRA `(.L_x_22) ;  /* 0xffffffc800bc7947 */ /* 0x000fea000383ffff */
.L_x_58:
[----:B------:R-:W-:Y:S01]  /*5050*/  BSSY B1, `(.L_x_77) ;  /* 0x0000006000017945 */ /* 0x000fe20003800000 */
[----:B------:R-:W-:-:S07]  /*5060*/  IMAD.MOV.U32 R2, RZ, RZ, -0x1 ;  /* 0xffffffffff027424 */ /* 0x000fce00078e00ff */
[----:B------:R-:W-:Y:S05]  /*5070*/  WARPSYNC.COLLECTIVE R2, `(.L_x_78) ;  /* 0x00000000020c7348 */ /* 0x000fea0003c00000 */
[----:B------:R-:W-:Y:S02]  /*5080*/  ELECT P1, UR62, PT ;  /* 0x00000000003e782f */ /* 0x000fe40003820000 */
[----:B------:R-:W-:Y:S01]  /*5090*/  MOV R2, UR62 ;  /* 0x0000003e00027c02 */ /* 0x000fe20008000f00 */
[----:B------:R-:W-:Y:S10]  /*50a0*/  ENDCOLLECTIVE ;  /* 0x000000000000791b */ /* 0x000ff40003800000 */
.L_x_78:
[----:B------:R-:W-:Y:S05]  /*50b0*/  BSYNC B1 ;  /* 0x0000000000017941 */ /* 0x000fea0003800000 */
.L_x_77:
[----:B------:R-:W-:Y:S05]  /*50c0*/  BRA `(.L_x_79) ;  /* 0xfffffff000307947 */ /* 0x000fea000383ffff */
.L_x_61:
[----:B-1----:R1:W2:Y:S02]  /*50d0*/  SYNCS.PHASECHK.TRANS64.TRYWAIT P1, [R20+URZ+0x18], R5 ;  /* 0x00001805140075a7 */ /* 0x0022a4000802017f */
[----:B--2---:R-:W-:Y:S05]  /*50e0*/  @!P1 NANOSLEEP.SYNCS 0x989680 ;  /* 0x009896800000995d */ /* 0x004fea0003900000 */
[----:B------:R-:W2:Y:S02]  /*50f0*/  @!P1 SYNCS.PHASECHK.TRANS64 P1, [R20+URZ+0x18], R5 ;  /* 0x00001805140095a7 */ /* 0x000ea4000802007f */
[----:B--2---:R-:W-:Y:S05]  /*5100*/  @!P1 BRA `(.L_x_61) ;  /* 0xfffffffc00f09947 */ /* 0x004fea000383ffff */
[----:B------:R-:W-:Y:S05]  /*5110*/  BRA `(.L_x_80) ;  /* 0xfffffff000647947 */ /* 0x000fea000383ffff */
.L_x_70:
[----:B------:R-:W-:Y:S01]  /*5120*/  BSSY B0, `(.L_x_81) ;  /* 0x0000006000007945 */ /* 0x000fe20003800000 */
[----:B------:R-:W-:-:S07]  /*5130*/  IMAD.MOV.U32 R2, RZ, RZ, -0x1 ;  /* 0xffffffffff027424 */ /* 0x000fce00078e00ff */
[----:B------:R-:W-:Y:S05]  /*5140*/  WARPSYNC.COLLECTIVE R2, `(.L_x_82) ;  /* 0x00000000020c7348 */ /* 0x000fea0003c00000 */
[----:B------:R-:W-:Y:S02]  /*5150*/  ELECT P1, UR62, PT ;  /* 0x00000000003e782f */ /* 0x000fe40003820000 */
[----:B------:R-:W-:Y:S01]  /*5160*/  MOV R2, UR62 ;  /* 0x0000003e00027c02 */ /* 0x000fe20008000f00 */
[----:B------:R-:W-:Y:S10]  /*5170*/  ENDCOLLECTIVE ;  /* 0x000000000000791b */ /* 0x000ff40003800000 */
.L_x_82:
[----:B------:R-:W-:Y:S05]  /*5180*/  BSYNC B0 ;  /* 0x0000000000007941 */ /* 0x000fea0003800000 */
.L_x_81:
[----:B------:R-:W-:Y:S01]  /*5190*/  PLOP3.LUT P0, PT, P1, PT, PT, 0x80, 0x0 ;  /* 0x000000000000781c */ /* 0x000fe20000f0f070 */
[----:B------:R-:W-:-:S12]  /*51a0*/  BRA `(.L_x_83) ;  /* 0xfffffff800e87947 */ /* 0x000fd8000383ffff */
.L_x_74:
[----:B0-----:R0:W1:Y:S02]  /*51b0*/  SYNCS.PHASECHK.TRANS64.TRYWAIT P0, [R7+URZ], R2 ;  /* 0x00000002070075a7 */ /* 0x001064000800017f */
[----:B-1----:R-:W-:Y:S05]  /*51c0*/  @!P0 NANOSLEEP.SYNCS 0x989680 ;  /* 0x009896800000895d */ /* 0x002fea0003900000 */
[----:B------:R-:W1:Y:S02]  /*51d0*/  @!P0 SYNCS.PHASECHK.TRANS64 P0, [R7+URZ], R2 ;  /* 0x00000002070085a7 */ /* 0x000e64000800007f */
[----:B-1----:R-:W-:Y:S05]  /*51e0*/  @!P0 BRA `(.L_x_74) ;  /* 0xfffffffc00f08947 */ /* 0x002fea000383ffff */
[----:B------:R-:W-:Y:S05]  /*51f0*/  BRA `(.L_x_84) ;  /* 0xfffffffc00287947 */ /* 0x000fea000383ffff */
.L_x_75:
[----:B0-----:R0:W1:Y:S02]  /*5200*/  SYNCS.PHASECHK.TRANS64.TRYWAIT P0, [R6+URZ], R5 ;  /* 0x00000005060075a7 */ /* 0x001064000800017f */
[----:B-1----:R-:W-:Y:S05]  /*5210*/  @!P0 NANOSLEEP.SYNCS 0x989680 ;  /* 0x009896800000895d */ /* 0x002fea0003900000 */
[----:B------:R-:W1:Y:S02]  /*5220*/  @!P0 SYNCS.PHASECHK.TRANS64 P0, [R6+URZ], R5 ;  /* 0x00000005060085a7 */ /* 0x000e64000800007f */
[----:B-1----:R-:W-:Y:S05]  /*5230*/  @!P0 BRA `(.L_x_75) ;  /* 0xfffffffc00f08947 */ /* 0x002fea000383ffff */
[----:B------:R-:W-:Y:S05]  /*5240*/  BRA `(.L_x_85) ;  /* 0xfffffffc00307947 */ /* 0x000fea000383ffff */
.L_x_86:
[----:B------:R-:W-:-:S00]  /*5250*/  BRA `(.L_x_86) ;  /* 0xfffffffc00fc7947 */ /* 0x000fc0000383ffff */
[----:B------:R-:W-:-:S00]  /*5260*/  NOP ;  /* 0x0000000000007918 */ /* 0x000fc00000000000 */
        /* <DEDUP_REMOVED lines=9> */
.L_x_87:


//--------------------- .nv.shared._ZN7cutlass13device_kernelINS_4gemm6kernel13GemmUniversalIN4cute5tupleIJiiiiEEENS1_10collective13CollectiveMmaINS1_37MainloopSm90TmaGmmaWarpSpecializedFP8ILi3ENS5_IJNS4_1CILi1EEESB_SB_EEENS1_35KernelTmaWarpSpecializedCooperativeEEENS5_IJNSA_ILi256EEENSA_ILi8EEESF_EEENS_12float_e4m3_tENS5_IJlSB_lEEESI_SJ_NS4_8TiledMMAINS4_8MMA_AtomIJNS4_4SM904GMMA29MMA_64x8x32_F32E4M3E4M3_SS_TNILNSN_7ScaleInE1ELSP_1EEEEEENS4_6LayoutINS5_IJNSA_ILi2EEESB_SB_EEENS5_IJSB_NSA_ILi0EEESV_EEEEENS5_IJNS4_10UnderscoreESY_SY_EEEEENS4_13SM90_TMA_LOADENS4_14ComposedLayoutINS4_7SwizzleILi3ELi4ELi3EEENS4_18smem_ptr_flag_bitsILi8EEENSS_INS5_IJSG_NSA_ILi128EEEEEENS5_IJS17_SB_EEEEEEEvNS4_8identityES11_S1B_vS1C_EENS_8epilogue10collective6detail29Sm90TmaWarpSpecializedAdapterINS1F_15DefaultEpilogueISI_SJ_SJ_NS1E_6thread17LinearCombinationISI_Li1EffLNS1J_9ScaleType4KindE0ELNS_15FloatRoundStyleE2ESI_EENS1_15EpilogueDefaultEEEEEvvEEEEvNT_6ParamsE --------------------------
	.section	.nv.shared._ZN7cutlass13device_kernelINS_4gemm6kernel13GemmUniversalIN4cute5tupleIJiiiiEEENS1_10collective13CollectiveMmaINS1_37MainloopSm90TmaGmmaWarpSpecializedFP8ILi3ENS5_IJNS4_1CILi1EEESB_SB_EEENS1_35KernelTmaWarpSpecializedCooperativeEEENS5_IJNSA_ILi256EEENSA_ILi8EEESF_EEENS_12float_e4m3_tENS5_IJlSB_lEEESI_SJ_NS4_8TiledMMAINS4_8MMA_AtomIJNS4_4SM904GMMA29MMA_64x8x32_F32E4M3E4M3_SS_TNILNSN_7ScaleInE1ELSP_1EEEEEENS4_6LayoutINS5_IJNSA_ILi2EEESB_SB_EEENS5_IJSB_NSA_ILi0EEESV_EEEEENS5_IJNS4_10UnderscoreESY_SY_EEEEENS4_13SM90_TMA_LOADENS4_14ComposedLayoutINS4_7SwizzleILi3ELi4ELi3EEENS4_18smem_ptr_flag_bitsILi8EEENSS_INS5_IJSG_NSA_ILi128EEEEEENS5_IJS17_SB_EEEEEEEvNS4_8identityES11_S1B_vS1C_EENS_8epilogue10collective6detail29Sm90TmaWarpSpecializedAdapterINS1F_15DefaultEpilogueISI_SJ_SJ_NS1E_6thread17LinearCombinationISI_Li1EffLNS1J_9ScaleType4KindE0ELNS_15FloatRoundStyleE2ESI_EENS1_15EpilogueDefaultEEEEEvvEEEEvNT_6ParamsE,"aw",@nobits
	.sectionflags	@""
	.align	16
	.zero		1024


//--------------------- .nv.shared.reserved.0     --------------------------
	.section	.nv.shared.reserved.0,"aw",@nobits
	.weak		__nv_reservedSMEM_offset_0_alias
	.size		__nv_reservedSMEM_offset_0_alias, 0, 0
	.other		__nv_reservedSMEM_offset_0_alias,@"STO_CUDA_RESERVED_SHARED STV_DEFAULT"
__nv_reservedSMEM_offset_0_alias:
	.zero		0


//--------------------- .nv.global                --------------------------
	.section	.nv.global,"aw",@nobits
.nv.global:
	.type		_ZN40_INTERNAL_7c9e5641_4_k_cu_0574f288_127914cute1_E,@object
	.size		_ZN40_INTERNAL_7c9e5641_4_k_cu_0574f288_127914cute1_E,(_ZN40_INTERNAL_7c9e5641_4_k_cu_0574f288_127914cuda3std3__45__cpo6cbeginE - _ZN40_INTERNAL_7c9e5641_4_k_cu_0574f288_127914cute1_E)
_ZN40_INTERNAL_7c9e5641_4_k_cu_0574f288_127914cute1_E:
	.zero		1
	.type		_ZN40_INTERNAL_7c9e5641_4_k_cu_0574f288_127914cuda3std3__45__cpo6cbeginE,@object
	.size		_ZN40_INTERNAL_7c9e5641_4_k_cu_0574f288_127914cuda3std3__45__cpo6cbeginE,(_ZN40_INTERNAL_7c9e5641_4_k_cu_0574f288_127914cuda3std3__48in_placeE - _ZN40_INTERNAL_7c9e5641_4_k_cu_0574f288_127914cuda3std3__45__cpo6cbeginE)
_ZN40_INTERNAL_7c9e5641_4_k_cu_0574f288_127914cuda3std3__45__cpo6cbeginE:
	.zero		1
	.type		_ZN40_INTERNAL_7c9e5641_4_k_cu_0574f288_127914cuda3std3__48in_placeE,@object
	.size		_ZN40_INTERNAL_7c9e5641_4_k_cu_0574f288_127914cuda3std3__48in_placeE,(_ZN40_INTERNAL_7c9e5641_4_k_cu_0574f288_127914cuda3std6ranges3__45__cpo9iter_moveE - _ZN40_INTERNAL_7c9e5641_4_k_cu_0574f288_127914cuda3std3__48in_placeE)
_ZN40_INTERNAL_7c9e5641_4_k_cu_0574f288_127914cuda3std3__48in_placeE:
	.zero		1
	.type		_ZN40_INTERNAL_7c9e5641_4_k_cu_0574f288_127914cuda3std6ranges3__45__cpo9iter_moveE,@object
	.size		_ZN40_INTERNAL_7c9e5641_4_k_cu_0574f288_127914cuda3std6ranges3__45__cpo9iter_moveE,(_ZN40_INTERNAL_7c9e5641_4_k_cu_0574f288_127914cuda3std3__45__cpo5beginE - _ZN40_INTERNAL_7c9e5641_4_k_cu_0574f288_127914cuda3std6ranges3__45__cpo9iter_moveE)
_ZN40_INTERNAL_7c9e5641_4_k_cu_0574f288_127914cuda3std6ranges3__45__cpo9iter_moveE:
	.zero		1
	.type		_ZN40_INTERNAL_7c9e5641_4_k_cu_0574f288_127914cuda3std3__45__cpo5beginE,@object
	.size		_ZN40_INTERNAL_7c9e5641_4_k_cu_0574f288_127914cuda3std3__45__cpo5beginE,(_ZN40_INTERNAL_7c9e5641_4_k_cu_0574f288_127914cuda3std3__442_GLOBAL__N__7c9e5641_4_k_cu_0574f288_127916ignoreE - _ZN40_INTERNAL_7c9e5641_4_k_cu_0574f288_127914cuda3std3__45__cpo5beginE)
_ZN40_INTERNAL_7c9e5641_4_k_cu_0574f288_127914cuda3std3__45__cpo5beginE:
	.zero		1
	.type		_ZN40_INTERNAL_7c9e5641_4_k_cu_0574f288_127914cuda3std3__442_GLOBAL__N__7c9e5641_4_k_cu_0574f288_127916ignoreE,@object
	.size		_ZN40_INTERNAL_7c9e5641_4_k_cu_0574f288_127914cuda3std3__442_GLOBAL__N__7c9e5641_4_k_cu_0574f288_127916ignoreE,(_ZN40_INTERNAL_7c9e5641_4_k_cu_0574f288_127914cute7productE - _ZN40_INTERNAL_7c9e5641_4_k_cu_0574f288_127914cuda3std3__442_GLOBAL__N__7c9e5641_4_k_cu_0574f288_127916ignoreE)
_ZN40_INTERNAL_7c9e5641_4_k_cu_0574f288_127914cuda3std3__442_GLOBAL__N__7c9e5641_4_k_cu_0574f288_127916ignoreE:
	.zero		1
	.type		_ZN40_INTERNAL_7c9e5641_4_k_cu_0574f288_127914cute7productE,@object
	.size		_ZN40_INTERNAL_7c9e5641_4_k_cu_0574f288_127914cute7productE,(_ZN40_INTERNAL_7c9e5641_4_k_cu_0574f288_127914cuda3std3__45__cpo3endE - _ZN40_INTERNAL_7c9e5641_4_k_cu_0574f288_127914cute7productE)
_ZN40_INTERNAL_7c9e5641_4_k_cu_0574f288_127914cute7productE:
	.zero		1
	.type		_ZN40_INTERNAL_7c9e5641_4_k_cu_0574f288_127914cuda3std3__45__cpo3endE,@object
	.size		_ZN40_INTERNAL_7c9e5641_4_k_cu_0574f288_127914cuda3std3__45__cpo3endE,(_ZN40_INTERNAL_7c9e5641_4_k_cu_0574f288_127914cuda3std3__419piecewise_constructE - _ZN40_INTERNAL_7c9e5641_4_k_cu_0574f288_127914cuda3std3__45__cpo3endE)
_ZN40_INTERNAL_7c9e5641_4_k_cu_0574f288_127914cuda3std3__45__cpo3endE:
	.zero		1
	.type		_ZN40_INTERNAL_7c9e5641_4_k_cu_0574f288_127914cuda3std3__419piecewise_constructE,@object
	.size		_ZN40_INTERNAL_7c9e5641_4_k_cu_0574f288_127914cuda3std3__419piecewise_constructE,(_ZN40_INTERNAL_7c9e5641_4_k_cu_0574f288_127914cuda3std3__45__cpo4cendE - _ZN40_INTERNAL_7c9e5641_4_k_cu_0574f288_127914cuda3std3__419piecewise_constructE)
_ZN40_INTERNAL_7c9e5641_4_k_cu_0574f288_127914cuda3std3__419piecewise_constructE:
	.zero		1
	.type		_ZN40_INTERNAL_7c9e5641_4_k_cu_0574f288_127914cuda3std3__45__cpo4cendE,@object
	.size		_ZN40_INTERNAL_7c9e5641_4_k_cu_0574f288_127914cuda3std3__45__cpo4cendE,(_ZN40_INTERNAL_7c9e5641_4_k_cu_0574f288_127914cuda3std6ranges3__45__cpo4swapE - _ZN40_INTERNAL_7c9e5641_4_k_cu_0574f288_127914cuda3std3__45__cpo4cendE)
_ZN40_INTERNAL_7c9e5641_4_k_cu_0574f288_127914cuda3std3__45__cpo4cendE:
	.zero		1
	.type		_ZN40_INTERNAL_7c9e5641_4_k_cu_0574f288_127914cuda3std6ranges3__45__cpo4swapE,@object
	.size		_ZN40_INTERNAL_7c9e5641_4_k_cu_0574f288_127914cuda3std6ranges3__45__cpo4swapE,(.L_7 - _ZN40_INTERNAL_7c9e5641_4_k_cu_0574f288_127914cuda3std6ranges3__45__cpo4swapE)
_ZN40_INTERNAL_7c9e5641_4_k_cu_0574f288_127914cuda3std6ranges3__45__cpo4swapE:
	.zero		1
.L_7:


//--------------------- .nv.constant0._ZN7cutlass13device_kernelINS_4gemm6kernel13GemmUniversalIN4cute5tupleIJiiiiEEENS1_10collective13CollectiveMmaINS1_37MainloopSm90TmaGmmaWarpSpecializedFP8ILi3ENS5_IJNS4_1CILi1EEESB_SB_EEENS1_35KernelTmaWarpSpecializedCooperativeEEENS5_IJNSA_ILi256EEENSA_ILi8EEESF_EEENS_12float_e4m3_tENS5_IJlSB_lEEESI_SJ_NS4_8TiledMMAINS4_8MMA_AtomIJNS4_4SM904GMMA29MMA_64x8x32_F32E4M3E4M3_SS_TNILNSN_7ScaleInE1ELSP_1EEEEEENS4_6LayoutINS5_IJNSA_ILi2EEESB_SB_EEENS5_IJSB_NSA_ILi0EEESV_EEEEENS5_IJNS4_10UnderscoreESY_SY_EEEEENS4_13SM90_TMA_LOADENS4_14ComposedLayoutINS4_7SwizzleILi3ELi4ELi3EEENS4_18smem_ptr_flag_bitsILi8EEENSS_INS5_IJSG_NSA_ILi128EEEEEENS5_IJS17_SB_EEEEEEEvNS4_8identityES11_S1B_vS1C_EENS_8epilogue10collective6detail29Sm90TmaWarpSpecializedAdapterINS1F_15DefaultEpilogueISI_SJ_SJ_NS1E_6thread17LinearCombinationISI_Li1EffLNS1J_9ScaleType4KindE0ELNS_15FloatRoundStyleE2ESI_EENS1_15EpilogueDefaultEEEEEvvEEEEvNT_6ParamsE --------------------------
	.section	.nv.constant0._ZN7cutlass13device_kernelINS_4gemm6kernel13GemmUniversalIN4cute5tupleIJiiiiEEENS1_10collective13CollectiveMmaINS1_37MainloopSm90TmaGmmaWarpSpecializedFP8ILi3ENS5_IJNS4_1CILi1EEESB_SB_EEENS1_35KernelTmaWarpSpecializedCooperativeEEENS5_IJNSA_ILi256EEENSA_ILi8EEESF_EEENS_12float_e4m3_tENS5_IJlSB_lEEESI_SJ_NS4_8TiledMMAINS4_8MMA_AtomIJNS4_4SM904GMMA29MMA_64x8x32_F32E4M3E4M3_SS_TNILNSN_7ScaleInE1ELSP_1EEEEEENS4_6LayoutINS5_IJNSA_ILi2EEESB_SB_EEENS5_IJSB_NSA_ILi0EEESV_EEEEENS5_IJNS4_10UnderscoreESY_SY_EEEEENS4_13SM90_TMA_LOADENS4_14ComposedLayoutINS4_7SwizzleILi3ELi4ELi3EEENS4_18smem_ptr_flag_bitsILi8EEENSS_INS5_IJSG_NSA_ILi128EEEEEENS5_IJS17_SB_EEEEEEEvNS4_8identityES11_S1B_vS1C_EENS_8epilogue10collective6detail29Sm90TmaWarpSpecializedAdapterINS1F_15DefaultEpilogueISI_SJ_SJ_NS1E_6thread17LinearCombinationISI_Li1EffLNS1J_9ScaleType4KindE0ELNS_15FloatRoundStyleE2ESI_EENS1_15EpilogueDefaultEEEEEvvEEEEvNT_6ParamsE,"a",@progbits
	.sectionflags	@""
	.align	4
.nv.constant0._ZN7cutlass13device_kernelINS_4gemm6kernel13GemmUniversalIN4cute5tupleIJiiiiEEENS1_10collective13CollectiveMmaINS1_37MainloopSm90TmaGmmaWarpSpecializedFP8ILi3ENS5_IJNS4_1CILi1EEESB_SB_EEENS1_35KernelTmaWarpSpecializedCooperativeEEENS5_IJNSA_ILi256EEENSA_ILi8EEESF_EEENS_12float_e4m3_tENS5_IJlSB_lEEESI_SJ_NS4_8TiledMMAINS4_8MMA_AtomIJNS4_4SM904GMMA29MMA_64x8x32_F32E4M3E4M3_SS_TNILNSN_7ScaleInE1ELSP_1EEEEEENS4_6LayoutINS5_IJNSA_ILi2EEESB_SB_EEENS5_IJSB_NSA_ILi0EEESV_EEEEENS5_IJNS4_10UnderscoreESY_SY_EEEEENS4_13SM90_TMA_LOADENS4_14ComposedLayoutINS4_7SwizzleILi3ELi4ELi3EEENS4_18smem_ptr_flag_bitsILi8EEENSS_INS5_IJSG_NSA_ILi128EEEEEENS5_IJS17_SB_EEEEEEEvNS4_8identityES11_S1B_vS1C_EENS_8epilogue10collective6detail29Sm90TmaWarpSpecializedAdapterINS1F_15DefaultEpilogueISI_SJ_SJ_NS1E_6thread17LinearCombinationISI_Li1EffLNS1J_9ScaleType4KindE0ELNS_15FloatRoundStyleE2ESI_EENS1_15EpilogueDefaultEEEEEvvEEEEvNT_6ParamsE:
	.zero		1664


//--------------------- SYMBOLS --------------------------

	.type		.nv.reservedSmem.offset0,@object
	.size		.nv.reservedSmem.offset0,0x4
